// auto-generated by cutlass_sweep.sparse_gemm — config: {"arch": "sm_90", "cluster_m": 2, "cluster_n": 1, "dtype": "bf16", "tile_k": 128, "tile_m": 256, "tile_n": 64}
#include "cutlass/cutlass.h"
#include "cutlass/gemm/collective/collective_builder.hpp"
#include "cutlass/gemm/device/gemm_universal_adapter.h"
#include "cutlass/gemm/kernel/gemm_universal.hpp"
#include "cutlass/epilogue/collective/collective_builder.hpp"

using Elem = cutlass::bfloat16_t;
using Acc  = float;
using TileShape    = cute::Shape<cute::_256, cute::_64, cute::_128>;
using ClusterShape = cute::Shape<cute::_2, cute::_1, cute::_1>;

using CollectiveEpilogue = typename cutlass::epilogue::collective::CollectiveBuilder<
    cutlass::arch::Sm90, cutlass::arch::OpClassSparseTensorOp,
    TileShape, ClusterShape,
    cutlass::epilogue::collective::EpilogueTileAuto,
    Acc, Acc,
    Acc, cutlass::layout::ColumnMajor, 128 / cutlass::sizeof_bits<Acc>::value,
    Acc, cutlass::layout::ColumnMajor, 128 / cutlass::sizeof_bits<Acc>::value,
    cutlass::epilogue::collective::EpilogueScheduleAuto
  >::CollectiveOp;

using CollectiveMainloop = typename cutlass::gemm::collective::CollectiveBuilder<
    cutlass::arch::Sm90, cutlass::arch::OpClassSparseTensorOp,
    Elem, cutlass::layout::RowMajor, 128 / cutlass::sizeof_bits<Elem>::value,
    Elem, cutlass::layout::ColumnMajor, 128 / cutlass::sizeof_bits<Elem>::value,
    Acc,
    TileShape, ClusterShape,
    cutlass::gemm::collective::StageCountAutoCarveout<static_cast<int>(sizeof(typename CollectiveEpilogue::SharedStorage))>,
    cutlass::gemm::collective::KernelScheduleAuto
  >::CollectiveOp;

using GemmKernel = cutlass::gemm::kernel::GemmUniversal<
    cute::Shape<int,int,int,int>,
    CollectiveMainloop,
    CollectiveEpilogue
>;
using Gemm = cutlass::gemm::device::GemmUniversalAdapter<GemmKernel>;

auto* _anchor = &cutlass::device_kernel<GemmKernel>;


// ===== COMPILED SASS (sm_90a) =====

	.target	sm_90a

	.elftype	@"ET_EXEC"


//--------------------- .note.nv.tkinfo           --------------------------
	.section	.note.nv.tkinfo,"",@"SHT_NOTE"
	.sectionflags	@"SHF_NOTE_NV_TKINFO"
	.tkinfo
        /*0018*/ 	.word	0x00000002
        /*0030*/ 	.string	""
        /*0030*/ 	.string	"ptxas"
        /*0030*/ 	.string	"Cuda compilation tools, release 13.0, V13.0.88"
        /*0030*/ 	.string	"Build cuda_13.0.r13.0/compiler.36424714_0"
        /*0030*/ 	.string	"-arch sm_90a -m 64 "



//--------------------- .note.nv.cuinfo           --------------------------
	.section	.note.nv.cuinfo,"",@"SHT_NOTE"
	.sectionflags	@"SHF_NOTE_NV_CUINFO"
        /*0018*/ 	.short	0x0002
        /*001a*/ 	.short	0x005a
        /*001c*/ 	.short	0x0082
	.zero		2


//--------------------- .nv.info                  --------------------------
	.section	.nv.info,"",@"SHT_CUDA_INFO"
	.align	4


	//----- nvinfo : EIATTR_REGCOUNT
	.align		4
        /*0000*/ 	.byte	0x04, 0x2f
        /*0002*/ 	.short	(.L_12 - .L_11)
	.align		4
.L_11:
        /*0004*/ 	.word	index@(_ZN7cutlass13device_kernelINS_4gemm6kernel13GemmUniversalIN4cute5tupleIJiiiiEEENS1_10collective13CollectiveMmaINS1_40MainloopSm90TmaGmmaWarpSpecializedSparseILi4ENS5_IJNS4_1CILi2EEENSA_ILi1EEESC_EEENS1_35KernelTmaWarpSpecializedCooperativeEEENS5_IJNSA_ILi256EEENSA_ILi64EEENSA_ILi128EEEEEENS_10bfloat16_tENS5_IJNS4_6LayoutINS5_IJiNS5_IJSB_iEEEiEEENS5_IJlNS5_IJSC_SB_EEElEEEEENSL_INS5_IJNS5_IJNS5_IJNSA_ILi8EEESB_NSA_ILi4EEEEEEiEEENS5_IJNS5_IJNSA_ILi16EEESB_SS_EEEiEEEiEEENS5_IJNS5_IJNS5_IJSI_SV_NSA_ILi2048EEEEEENSA_ILi8192EEEEEENS5_IJNS5_IJSC_NSA_ILi1024EEENSA_ILi32EEEEEElEEElEEEEEEEESK_NS5_IJlSC_lEEENS4_8TiledMMAINS4_8MMA_AtomIJNS4_4SM904GMMA6SPARSE28GMMA_64x64x32_F32BF16BF16_SSILNS1E_5MajorE0ELS1H_0ELNS1E_7ScaleInE1ELS1I_1ELNS1E_9SparseSelE0EEEEEENSL_ISD_NS5_IJSC_NSA_ILi0EEES1M_EEEEENS5_IJNS4_10UnderscoreES1P_S1P_EEEEENS4_13SM90_TMA_LOADENS4_14ComposedLayoutINS4_7SwizzleILi3ELi4ELi3EEENS4_25smem_sparse_ptr_flag_bitsILi2ELi16EEENSL_INS5_IJNS5_IJSC_SR_EEENS5_IJSB_SH_EEEEEENS5_IJNS5_IJS1M_SI_EEESO_EEEEEEEvNS4_8identityENS4_23SM90_TMA_LOAD_MULTICASTENS1T_IS1V_NS4_18smem_ptr_flag_bitsILi16EEENSL_INS5_IJSR_SH_EEENS5_IJSH_SC_EEEEEEEvS25_EENS_8epilogue10collective6detail29Sm90TmaWarpSpecializedAdapterINS2F_15DefaultEpilogueIfNS5_IJSC_llEEES2J_NS2E_6thread17LinearCombinationIfLi1EffLNS2K_9ScaleType4KindE0ELNS_15FloatRoundStyleE2EfEENS1_15EpilogueDefaultEEEEEvvEEEEvNT_6ParamsE)
        /*0008*/ 	.word	0x000000a8


	//----- nvinfo : EIATTR_FRAME_SIZE
	.align		4
.L_12:
        /*000c*/ 	.byte	0x04, 0x11
        /*000e*/ 	.short	(.L_14 - .L_13)
	.align		4
.L_13:
        /*0010*/ 	.word	index@(_ZN7cutlass13device_kernelINS_4gemm6kernel13GemmUniversalIN4cute5tupleIJiiiiEEENS1_10collective13CollectiveMmaINS1_40MainloopSm90TmaGmmaWarpSpecializedSparseILi4ENS5_IJNS4_1CILi2EEENSA_ILi1EEESC_EEENS1_35KernelTmaWarpSpecializedCooperativeEEENS5_IJNSA_ILi256EEENSA_ILi64EEENSA_ILi128EEEEEENS_10bfloat16_tENS5_IJNS4_6LayoutINS5_IJiNS5_IJSB_iEEEiEEENS5_IJlNS5_IJSC_SB_EEElEEEEENSL_INS5_IJNS5_IJNS5_IJNSA_ILi8EEESB_NSA_ILi4EEEEEEiEEENS5_IJNS5_IJNSA_ILi16EEESB_SS_EEEiEEEiEEENS5_IJNS5_IJNS5_IJSI_SV_NSA_ILi2048EEEEEENSA_ILi8192EEEEEENS5_IJNS5_IJSC_NSA_ILi1024EEENSA_ILi32EEEEEElEEElEEEEEEEESK_NS5_IJlSC_lEEENS4_8TiledMMAINS4_8MMA_AtomIJNS4_4SM904GMMA6SPARSE28GMMA_64x64x32_F32BF16BF16_SSILNS1E_5MajorE0ELS1H_0ELNS1E_7ScaleInE1ELS1I_1ELNS1E_9SparseSelE0EEEEEENSL_ISD_NS5_IJSC_NSA_ILi0EEES1M_EEEEENS5_IJNS4_10UnderscoreES1P_S1P_EEEEENS4_13SM90_TMA_LOADENS4_14ComposedLayoutINS4_7SwizzleILi3ELi4ELi3EEENS4_25smem_sparse_ptr_flag_bitsILi2ELi16EEENSL_INS5_IJNS5_IJSC_SR_EEENS5_IJSB_SH_EEEEEENS5_IJNS5_IJS1M_SI_EEESO_EEEEEEEvNS4_8identityENS4_23SM90_TMA_LOAD_MULTICASTENS1T_IS1V_NS4_18smem_ptr_flag_bitsILi16EEENSL_INS5_IJSR_SH_EEENS5_IJSH_SC_EEEEEEEvS25_EENS_8epilogue10collective6detail29Sm90TmaWarpSpecializedAdapterINS2F_15DefaultEpilogueIfNS5_IJSC_llEEES2J_NS2E_6thread17LinearCombinationIfLi1EffLNS2K_9ScaleType4KindE0ELNS_15FloatRoundStyleE2EfEENS1_15EpilogueDefaultEEEEEvvEEEEvNT_6ParamsE)
        /*0014*/ 	.word	0x00000000


	//----- nvinfo : EIATTR_MIN_STACK_SIZE
	.align		4
.L_14:
        /*0018*/ 	.byte	0x04, 0x12
        /*001a*/ 	.short	(.L_16 - .L_15)
	.align		4
.L_15:
        /*001c*/ 	.word	index@(_ZN7cutlass13device_kernelINS_4gemm6kernel13GemmUniversalIN4cute5tupleIJiiiiEEENS1_10collective13CollectiveMmaINS1_40MainloopSm90TmaGmmaWarpSpecializedSparseILi4ENS5_IJNS4_1CILi2EEENSA_ILi1EEESC_EEENS1_35KernelTmaWarpSpecializedCooperativeEEENS5_IJNSA_ILi256EEENSA_ILi64EEENSA_ILi128EEEEEENS_10bfloat16_tENS5_IJNS4_6LayoutINS5_IJiNS5_IJSB_iEEEiEEENS5_IJlNS5_IJSC_SB_EEElEEEEENSL_INS5_IJNS5_IJNS5_IJNSA_ILi8EEESB_NSA_ILi4EEEEEEiEEENS5_IJNS5_IJNSA_ILi16EEESB_SS_EEEiEEEiEEENS5_IJNS5_IJNS5_IJSI_SV_NSA_ILi2048EEEEEENSA_ILi8192EEEEEENS5_IJNS5_IJSC_NSA_ILi1024EEENSA_ILi32EEEEEElEEElEEEEEEEESK_NS5_IJlSC_lEEENS4_8TiledMMAINS4_8MMA_AtomIJNS4_4SM904GMMA6SPARSE28GMMA_64x64x32_F32BF16BF16_SSILNS1E_5MajorE0ELS1H_0ELNS1E_7ScaleInE1ELS1I_1ELNS1E_9SparseSelE0EEEEEENSL_ISD_NS5_IJSC_NSA_ILi0EEES1M_EEEEENS5_IJNS4_10UnderscoreES1P_S1P_EEEEENS4_13SM90_TMA_LOADENS4_14ComposedLayoutINS4_7SwizzleILi3ELi4ELi3EEENS4_25smem_sparse_ptr_flag_bitsILi2ELi16EEENSL_INS5_IJNS5_IJSC_SR_EEENS5_IJSB_SH_EEEEEENS5_IJNS5_IJS1M_SI_EEESO_EEEEEEEvNS4_8identityENS4_23SM90_TMA_LOAD_MULTICASTENS1T_IS1V_NS4_18smem_ptr_flag_bitsILi16EEENSL_INS5_IJSR_SH_EEENS5_IJSH_SC_EEEEEEEvS25_EENS_8epilogue10collective6detail29Sm90TmaWarpSpecializedAdapterINS2F_15DefaultEpilogueIfNS5_IJSC_llEEES2J_NS2E_6thread17LinearCombinationIfLi1EffLNS2K_9ScaleType4KindE0ELNS_15FloatRoundStyleE2EfEENS1_15EpilogueDefaultEEEEEvvEEEEvNT_6ParamsE)
        /*0020*/ 	.word	0x00000000
.L_16:


//--------------------- .nv.compat                --------------------------
	.section	.nv.compat,"",@"SHT_CUDA_COMPAT_INFO"
	.align	4
        /*0000*/ 	.byte	0x02, 0x09, 0x01, 0x00, 0x02, 0x02, 0x04, 0x00, 0x02, 0x05, 0x05, 0x00, 0x03, 0x07, 0x01, 0x01
        /*0010*/ 	.byte	0x02, 0x03, 0x01, 0x00, 0x02, 0x06, 0x01, 0x00, 0x04, 0x0b, 0x08, 0x00, 0x00, 0x00, 0x00, 0x00
        /*0020*/ 	.byte	0x00, 0x00, 0x00, 0x00


//--------------------- .nv.info._ZN7cutlass13device_kernelINS_4gemm6kernel13GemmUniversalIN4cute5tupleIJiiiiEEENS1_10collective13CollectiveMmaINS1_40MainloopSm90TmaGmmaWarpSpecializedSparseILi4ENS5_IJNS4_1CILi2EEENSA_ILi1EEESC_EEENS1_35KernelTmaWarpSpecializedCooperativeEEENS5_IJNSA_ILi256EEENSA_ILi64EEENSA_ILi128EEEEEENS_10bfloat16_tENS5_IJNS4_6LayoutINS5_IJiNS5_IJSB_iEEEiEEENS5_IJlNS5_IJSC_SB_EEElEEEEENSL_INS5_IJNS5_IJNS5_IJNSA_ILi8EEESB_NSA_ILi4EEEEEEiEEENS5_IJNS5_IJNSA_ILi16EEESB_SS_EEEiEEEiEEENS5_IJNS5_IJNS5_IJSI_SV_NSA_ILi2048EEEEEENSA_ILi8192EEEEEENS5_IJNS5_IJSC_NSA_ILi1024EEENSA_ILi32EEEEEElEEElEEEEEEEESK_NS5_IJlSC_lEEENS4_8TiledMMAINS4_8MMA_AtomIJNS4_4SM904GMMA6SPARSE28GMMA_64x64x32_F32BF16BF16_SSILNS1E_5MajorE0ELS1H_0ELNS1E_7ScaleInE1ELS1I_1ELNS1E_9SparseSelE0EEEEEENSL_ISD_NS5_IJSC_NSA_ILi0EEES1M_EEEEENS5_IJNS4_10UnderscoreES1P_S1P_EEEEENS4_13SM90_TMA_LOADENS4_14ComposedLayoutINS4_7SwizzleILi3ELi4ELi3EEENS4_25smem_sparse_ptr_flag_bitsILi2ELi16EEENSL_INS5_IJNS5_IJSC_SR_EEENS5_IJSB_SH_EEEEEENS5_IJNS5_IJS1M_SI_EEESO_EEEEEEEvNS4_8identityENS4_23SM90_TMA_LOAD_MULTICASTENS1T_IS1V_NS4_18smem_ptr_flag_bitsILi16EEENSL_INS5_IJSR_SH_EEENS5_IJSH_SC_EEEEEEEvS25_EENS_8epilogue10collective6detail29Sm90TmaWarpSpecializedAdapterINS2F_15DefaultEpilogueIfNS5_IJSC_llEEES2J_NS2E_6thread17LinearCombinationIfLi1EffLNS2K_9ScaleType4KindE0ELNS_15FloatRoundStyleE2EfEENS1_15EpilogueDefaultEEEEEvvEEEEvNT_6ParamsE --------------------------
	.section	.nv.info._ZN7cutlass13device_kernelINS_4gemm6kernel13GemmUniversalIN4cute5tupleIJiiiiEEENS1_10collective13CollectiveMmaINS1_40MainloopSm90TmaGmmaWarpSpecializedSparseILi4ENS5_IJNS4_1CILi2EEENSA_ILi1EEESC_EEENS1_35KernelTmaWarpSpecializedCooperativeEEENS5_IJNSA_ILi256EEENSA_ILi64EEENSA_ILi128EEEEEENS_10bfloat16_tENS5_IJNS4_6LayoutINS5_IJiNS5_IJSB_iEEEiEEENS5_IJlNS5_IJSC_SB_EEElEEEEENSL_INS5_IJNS5_IJNS5_IJNSA_ILi8EEESB_NSA_ILi4EEEEEEiEEENS5_IJNS5_IJNSA_ILi16EEESB_SS_EEEiEEEiEEENS5_IJNS5_IJNS5_IJSI_SV_NSA_ILi2048EEEEEENSA_ILi8192EEEEEENS5_IJNS5_IJSC_NSA_ILi1024EEENSA_ILi32EEEEEElEEElEEEEEEEESK_NS5_IJlSC_lEEENS4_8TiledMMAINS4_8MMA_AtomIJNS4_4SM904GMMA6SPARSE28GMMA_64x64x32_F32BF16BF16_SSILNS1E_5MajorE0ELS1H_0ELNS1E_7ScaleInE1ELS1I_1ELNS1E_9SparseSelE0EEEEEENSL_ISD_NS5_IJSC_NSA_ILi0EEES1M_EEEEENS5_IJNS4_10UnderscoreES1P_S1P_EEEEENS4_13SM90_TMA_LOADENS4_14ComposedLayoutINS4_7SwizzleILi3ELi4ELi3EEENS4_25smem_sparse_ptr_flag_bitsILi2ELi16EEENSL_INS5_IJNS5_IJSC_SR_EEENS5_IJSB_SH_EEEEEENS5_IJNS5_IJS1M_SI_EEESO_EEEEEEEvNS4_8identityENS4_23SM90_TMA_LOAD_MULTICASTENS1T_IS1V_NS4_18smem_ptr_flag_bitsILi16EEENSL_INS5_IJSR_SH_EEENS5_IJSH_SC_EEEEEEEvS25_EENS_8epilogue10collective6detail29Sm90TmaWarpSpecializedAdapterINS2F_15DefaultEpilogueIfNS5_IJSC_llEEES2J_NS2E_6thread17LinearCombinationIfLi1EffLNS2K_9ScaleType4KindE0ELNS_15FloatRoundStyleE2EfEENS1_15EpilogueDefaultEEEEEvvEEEEvNT_6ParamsE,"",@"SHT_CUDA_INFO"
	.sectionflags	@""
	.align	4


	//----- nvinfo : EIATTR_CUDA_API_VERSION
	.align		4
        /*0000*/ 	.byte	0x04, 0x37
        /*0002*/ 	.short	(.L_18 - .L_17)
.L_17:
        /*0004*/ 	.word	0x00000082


	//----- nvinfo : EIATTR_KPARAM_INFO
	.align		4
.L_18:
        /*0008*/ 	.byte	0x04, 0x17
        /*000a*/ 	.short	(.L_20 - .L_19)
.L_19:
        /*000c*/ 	.word	0x00000000
        /*0010*/ 	.short	0x0000
        /*0012*/ 	.short	0x0070
        /*0014*/ 	.byte	0x00, 0xf0, 0x01, 0x14


	//----- nvinfo : EIATTR_SPARSE_MMA_MASK
	.align		4
.L_20:
        /*0018*/ 	.byte	0x03, 0x50
        /*001a*/ 	.short	0x0002


	//----- nvinfo : EIATTR_MAXREG_COUNT
	.align		4
        /*001c*/ 	.byte	0x03, 0x1b
        /*001e*/ 	.short	0x00a8


	//----- nvinfo : EIATTR_NUM_BARRIERS
	.align		4
        /*0020*/ 	.byte	0x02, 0x4c
        /*0022*/ 	.byte	0x01
	.zero		1


	//----- nvinfo : EIATTR_MERCURY_ISA_VERSION
	.align		4
        /*0024*/ 	.byte	0x03, 0x5f
        /*0026*/ 	.short	0x0101


	//----- nvinfo : EIATTR_INT_WARP_WIDE_INSTR_OFFSETS
	.align		4
        /*0028*/ 	.byte	0x04, 0x31
        /*002a*/ 	.short	(.L_22 - .L_21)


	//   ....[0]....
.L_21:
        /*002c*/ 	.word	0x000004d0


	//   ....[1]....
        /*0030*/ 	.word	0x000004f0


	//   ....[2]....
        /*0034*/ 	.word	0x00000680


	//----- nvinfo : EIATTR_COOP_GROUP_MASK_REGIDS
	.align		4
.L_22:
        /*0038*/ 	.byte	0x04, 0x29
        /*003a*/ 	.short	(.L_24 - .L_23)


	//   ....[0]....
.L_23:
        /*003c*/ 	.word	0xffffffff


	//   ....[1]....
        /*0040*/ 	.word	0xffffffff


	//   ....[2]....
        /*0044*/ 	.word	0xffffffff


	//   ....[3]....
        /*0048*/ 	.word	0xffffffff


	//   ....[4]....
        /*004c*/ 	.word	0xffffffff


	//   ....[5]....
        /*0050*/ 	.word	0xffffffff


	//----- nvinfo : EIATTR_COOP_GROUP_INSTR_OFFSETS
	.align		4
.L_24:
        /*0054*/ 	.byte	0x04, 0x28
        /*0056*/ 	.short	(.L_26 - .L_25)


	//   ....[0]....
.L_25:
        /*0058*/ 	.word	0x00000060


	//   ....[1]....
        /*005c*/ 	.word	0x00000070


	//   ....[2]....
        /*0060*/ 	.word	0x00000160


	//   ....[3]....
        /*0064*/ 	.word	0x00000310


	//   ....[4]....
        /*0068*/ 	.word	0x00000810


	//   ....[5]....
        /*006c*/ 	.word	0x000012b0


	//----- nvinfo : EIATTR_REG_RECONFIG
	.align		4
.L_26:
        /*0070*/ 	.byte	0x01, 0x54
	.zero		2


	//----- nvinfo : EIATTR_MBARRIER_INSTR_OFFSETS
	.align		4
        /*0074*/ 	.byte	0x04, 0x39
        /*0076*/ 	.short	(.L_28 - .L_27)


	//   ....[0]....
.L_27:
        /*0078*/ 	.word	0x00000260
        /*007c*/ 	.word	0x000000ff
        /*0080*/ 	.word	0x00000000
        /*0084*/ 	.short	0x0100
        /*0086*/ 	.byte	0x08
	.zero		1


	//   ....[1]....
        /*0088*/ 	.word	0x00000270
        /*008c*/ 	.word	0x000000ff
        /*0090*/ 	.word	0x00000020
        /*0094*/ 	.short	0x0100
        /*0096*/ 	.byte	0x08
	.zero		1


	//   ....[2]....
        /*0098*/ 	.word	0x00000280
        /*009c*/ 	.word	0x000000ff
        /*00a0*/ 	.word	0x00000008
        /*00a4*/ 	.short	0x0100
        /*00a6*/ 	.byte	0x08
	.zero		1


	//   ....[3]....
        /*00a8*/ 	.word	0x00000290
        /*00ac*/ 	.word	0x000000ff
        /*00b0*/ 	.word	0x00000028
        /*00b4*/ 	.short	0x0100
        /*00b6*/ 	.byte	0x08
	.zero		1


	//   ....[4]....
        /*00b8*/ 	.word	0x000002a0
        /*00bc*/ 	.word	0x000000ff
        /*00c0*/ 	.word	0x00000010
        /*00c4*/ 	.short	0x0100
        /*00c6*/ 	.byte	0x08
	.zero		1


	//   ....[5]....
        /*00c8*/ 	.word	0x000002b0
        /*00cc*/ 	.word	0x000000ff
        /*00d0*/ 	.word	0x00000030
        /*00d4*/ 	.short	0x0100
        /*00d6*/ 	.byte	0x08
	.zero		1


	//   ....[6]....
        /*00d8*/ 	.word	0x000002c0
        /*00dc*/ 	.word	0x000000ff
        /*00e0*/ 	.word	0x00000018
        /*00e4*/ 	.short	0x0100
        /*00e6*/ 	.byte	0x08
	.zero		1


	//   ....[7]....
        /*00e8*/ 	.word	0x000002d0
        /*00ec*/ 	.word	0x000000ff
        /*00f0*/ 	.word	0x00000038
        /*00f4*/ 	.short	0x0100
        /*00f6*/ 	.byte	0x08
	.zero		1


	//   ....[8]....
        /*00f8*/ 	.word	0x00000700
        /*00fc*/ 	.word	0x000000ff
        /*0100*/ 	.word	0x00000050
        /*0104*/ 	.short	0x0100
        /*0106*/ 	.byte	0x06
	.zero		1


	//   ....[9]....
        /*0108*/ 	.word	0x000007a0
        /*010c*/ 	.word	0x000000ff
        /*0110*/ 	.word	0x00000058
        /*0114*/ 	.short	0x0100
        /*0116*/ 	.byte	0x06
	.zero		1


	//   ....[10]....
        /*0118*/ 	.word	0x000015f0
        /*011c*/ 	.word	0x000000ff
        /*0120*/ 	.word	0x00000000
        /*0124*/ 	.short	0x010a
        /*0126*/ 	.byte	0x09
	.zero		1


	//   ....[11]....
        /*0128*/ 	.word	0x000016c0
        /*012c*/ 	.word	0x000000ff
        /*0130*/ 	.word	0x00000000
        /*0134*/ 	.short	0x010a
        /*0136*/ 	.byte	0x09
	.zero		1


	//   ....[12]....
        /*0138*/ 	.word	0x000019f0
        /*013c*/ 	.word	0x00000010
        /*0140*/ 	.word	0x00000000
        /*0144*/ 	.short	0x0101
        /*0146*/ 	.byte	0x3f
	.zero		1


	//   ....[13]....
        /*0148*/ 	.word	0x000076c0
        /*014c*/ 	.word	0x00000016
        /*0150*/ 	.word	0x00000020
        /*0154*/ 	.short	0x010a
        /*0156*/ 	.byte	0x3f
	.zero		1


	//   ....[14]....
        /*0158*/ 	.word	0x00007ba0
        /*015c*/ 	.word	0x00000007
        /*0160*/ 	.word	0x00000058
        /*0164*/ 	.short	0x0101
        /*0166*/ 	.byte	0x3f
	.zero		1


	//   ....[15]....
        /*0168*/ 	.word	0x000082c0
        /*016c*/ 	.word	0x00000005
        /*0170*/ 	.word	0x00000000
        /*0174*/ 	.short	0x010a
        /*0176*/ 	.byte	0x3f
	.zero		1


	//   ....[16]....
        /*0178*/ 	.word	0x00008340
        /*017c*/ 	.word	0x00000007
        /*0180*/ 	.word	0x00000000
        /*0184*/ 	.short	0x010a
        /*0186*/ 	.byte	0x3f
	.zero		1


	//   ....[17]....
        /*0188*/ 	.word	0x000083d0
        /*018c*/ 	.word	0x00000006
        /*0190*/ 	.word	0x00000000
        /*0194*/ 	.short	0x010a
        /*0196*/ 	.byte	0x3f
	.zero		1


	//   ....[18]....
        /*0198*/ 	.word	0x00008460
        /*019c*/ 	.word	0x00000003
        /*01a0*/ 	.word	0x00000000
        /*01a4*/ 	.short	0x010a
        /*01a6*/ 	.byte	0x3f
	.zero		1


	//   ....[19]....
        /*01a8*/ 	.word	0x000084d0
        /*01ac*/ 	.word	0x00000010
        /*01b0*/ 	.word	0x00000000
        /*01b4*/ 	.short	0x010a
        /*01b6*/ 	.byte	0x3f
	.zero		1


	//   ....[20]....
        /*01b8*/ 	.word	0x000085a0
        /*01bc*/ 	.word	0x00000016
        /*01c0*/ 	.word	0x00000020
        /*01c4*/ 	.short	0x010a
        /*01c6*/ 	.byte	0x3f
	.zero		1


	//   ....[21]....
        /*01c8*/ 	.word	0x00008670
        /*01cc*/ 	.word	0x00000005
        /*01d0*/ 	.word	0x00000000
        /*01d4*/ 	.short	0x010a
        /*01d6*/ 	.byte	0x3f
	.zero		1


	//   ....[22]....
        /*01d8*/ 	.word	0x000086c0
        /*01dc*/ 	.word	0x00000007
        /*01e0*/ 	.word	0x00000000
        /*01e4*/ 	.short	0x010a
        /*01e6*/ 	.byte	0x3f
	.zero		1


	//   ....[23]....
        /*01e8*/ 	.word	0x00008710
        /*01ec*/ 	.word	0x00000006
        /*01f0*/ 	.word	0x00000000
        /*01f4*/ 	.short	0x010a
        /*01f6*/ 	.byte	0x3f
	.zero		1


	//----- nvinfo : EIATTR_NUM_MBARRIERS
	.align		4
.L_28:
        /*01f8*/ 	.byte	0x03, 0x38
        /*01fa*/ 	.short	0x000a


	//----- nvinfo : EIATTR_EXIT_INSTR_OFFSETS
	.align		4
        /*01fc*/ 	.byte	0x04, 0x1c
        /*01fe*/ 	.short	(.L_30 - .L_29)


	//   ....[0]....
.L_29:
        /*0200*/ 	.word	0x00000990


	//   ....[1]....
        /*0204*/ 	.word	0x00001180


	//   ....[2]....
        /*0208*/ 	.word	0x00006da0


	//   ....[3]....
        /*020c*/ 	.word	0x00007300


	//   ....[4]....
        /*0210*/ 	.word	0x000084b0


	//----- nvinfo : EIATTR_MAX_THREADS
	.align		4
.L_30:
        /*0214*/ 	.byte	0x04, 0x05
        /*0216*/ 	.short	(.L_32 - .L_31)
.L_31:
        /*0218*/ 	.word	0x00000180
        /*021c*/ 	.word	0x00000001
        /*0220*/ 	.word	0x00000001


	//----- nvinfo : EIATTR_CRS_STACK_SIZE
	.align		4
.L_32:
        /*0224*/ 	.byte	0x04, 0x1e
        /*0226*/ 	.short	(.L_34 - .L_33)
.L_33:
        /*0228*/ 	.word	0x00000000


	//----- nvinfo : EIATTR_CBANK_PARAM_SIZE
	.align		4
.L_34:
        /*022c*/ 	.byte	0x03, 0x19
        /*022e*/ 	.short	0x0570


	//----- nvinfo : EIATTR_PARAM_CBANK
	.align		4
        /*0230*/ 	.byte	0x04, 0x0a
        /*0232*/ 	.short	(.L_36 - .L_35)
	.align		4
.L_35:
        /*0234*/ 	.word	index@(.nv.constant0._ZN7cutlass13device_kernelINS_4gemm6kernel13GemmUniversalIN4cute5tupleIJiiiiEEENS1_10collective13CollectiveMmaINS1_40MainloopSm90TmaGmmaWarpSpecializedSparseILi4ENS5_IJNS4_1CILi2EEENSA_ILi1EEESC_EEENS1_35KernelTmaWarpSpecializedCooperativeEEENS5_IJNSA_ILi256EEENSA_ILi64EEENSA_ILi128EEEEEENS_10bfloat16_tENS5_IJNS4_6LayoutINS5_IJiNS5_IJSB_iEEEiEEENS5_IJlNS5_IJSC_SB_EEElEEEEENSL_INS5_IJNS5_IJNS5_IJNSA_ILi8EEESB_NSA_ILi4EEEEEEiEEENS5_IJNS5_IJNSA_ILi16EEESB_SS_EEEiEEEiEEENS5_IJNS5_IJNS5_IJSI_SV_NSA_ILi2048EEEEEENSA_ILi8192EEEEEENS5_IJNS5_IJSC_NSA_ILi1024EEENSA_ILi32EEEEEElEEElEEEEEEEESK_NS5_IJlSC_lEEENS4_8TiledMMAINS4_8MMA_AtomIJNS4_4SM904GMMA6SPARSE28GMMA_64x64x32_F32BF16BF16_SSILNS1E_5MajorE0ELS1H_0ELNS1E_7ScaleInE1ELS1I_1ELNS1E_9SparseSelE0EEEEEENSL_ISD_NS5_IJSC_NSA_ILi0EEES1M_EEEEENS5_IJNS4_10UnderscoreES1P_S1P_EEEEENS4_13SM90_TMA_LOADENS4_14ComposedLayoutINS4_7SwizzleILi3ELi4ELi3EEENS4_25smem_sparse_ptr_flag_bitsILi2ELi16EEENSL_INS5_IJNS5_IJSC_SR_EEENS5_IJSB_SH_EEEEEENS5_IJNS5_IJS1M_SI_EEESO_EEEEEEEvNS4_8identityENS4_23SM90_TMA_LOAD_MULTICASTENS1T_IS1V_NS4_18smem_ptr_flag_bitsILi16EEENSL_INS5_IJSR_SH_EEENS5_IJSH_SC_EEEEEEEvS25_EENS_8epilogue10collective6detail29Sm90TmaWarpSpecializedAdapterINS2F_15DefaultEpilogueIfNS5_IJSC_llEEES2J_NS2E_6thread17LinearCombinationIfLi1EffLNS2K_9ScaleType4KindE0ELNS_15FloatRoundStyleE2EfEENS1_15EpilogueDefaultEEEEEvvEEEEvNT_6ParamsE)
        /*0238*/ 	.short	0x0210
        /*023a*/ 	.short	0x0570


	//----- nvinfo : EIATTR_SW_WAR
	.align		4
.L_36:
        /*023c*/ 	.byte	0x04, 0x36
        /*023e*/ 	.short	(.L_38 - .L_37)
.L_37:
        /*0240*/ 	.word	0x00000008
.L_38:


//--------------------- .nv.callgraph             --------------------------
	.section	.nv.callgraph,"",@"SHT_CUDA_CALLGRAPH"
	.align	4
	.sectionentsize	8
	.align		4
        /*0000*/ 	.word	0x00000000
	.align		4
        /*0004*/ 	.word	0xffffffff
	.align		4
        /*0008*/ 	.word	0x00000000
	.align		4
        /*000c*/ 	.word	0xfffffffe
	.align		4
        /*0010*/ 	.word	0x00000000
	.align		4
        /*0014*/ 	.word	0xfffffffd
	.align		4
        /*0018*/ 	.word	0x00000000
	.align		4
        /*001c*/ 	.word	0xfffffffc


//--------------------- .nv.constant4             --------------------------
	.section	.nv.constant4,"a",@progbits
	.align	8
	.align		8
.nv.constant4:
        /*0000*/ 	.dword	_ZN39_INTERNAL_886166f3_4_k_cu_5fec9164_27894cuda3std3__45__cpo5beginE
	.align		8
        /*0008*/ 	.dword	_ZN39_INTERNAL_886166f3_4_k_cu_5fec9164_27894cuda3std3__45__cpo3endE
	.align		8
        /*0010*/ 	.dword	_ZN39_INTERNAL_886166f3_4_k_cu_5fec9164_27894cuda3std3__45__cpo6cbeginE
	.align		8
        /*0018*/ 	.dword	_ZN39_INTERNAL_886166f3_4_k_cu_5fec9164_27894cuda3std3__45__cpo4cendE
	.align		8
        /*0020*/ 	.dword	_ZN39_INTERNAL_886166f3_4_k_cu_5fec9164_27894cuda3std3__441_GLOBAL__N__886166f3_4_k_cu_5fec9164_27896ignoreE
	.align		8
        /*0028*/ 	.dword	_ZN39_INTERNAL_886166f3_4_k_cu_5fec9164_27894cuda3std3__419piecewise_constructE
	.align		8
        /*0030*/ 	.dword	_ZN39_INTERNAL_886166f3_4_k_cu_5fec9164_27894cuda3std3__48in_placeE
	.align		8
        /*0038*/ 	.dword	_ZN39_INTERNAL_886166f3_4_k_cu_5fec9164_27894cuda3std6ranges3__45__cpo4swapE
	.align		8
        /*0040*/ 	.dword	_ZN39_INTERNAL_886166f3_4_k_cu_5fec9164_27894cuda3std6ranges3__45__cpo9iter_moveE
	.align		8
        /*0048*/ 	.dword	_ZN39_INTERNAL_886166f3_4_k_cu_5fec9164_27894cute7productE
	.align		8
        /*0050*/ 	.dword	_ZN39_INTERNAL_886166f3_4_k_cu_5fec9164_27894cute1_E


//--------------------- .text._ZN7cutlass13device_kernelINS_4gemm6kernel13GemmUniversalIN4cute5tupleIJiiiiEEENS1_10collective13CollectiveMmaINS1_40MainloopSm90TmaGmmaWarpSpecializedSparseILi4ENS5_IJNS4_1CILi2EEENSA_ILi1EEESC_EEENS1_35KernelTmaWarpSpecializedCooperativeEEENS5_IJNSA_ILi256EEENSA_ILi64EEENSA_ILi128EEEEEENS_10bfloat16_tENS5_IJNS4_6LayoutINS5_IJiNS5_IJSB_iEEEiEEENS5_IJlNS5_IJSC_SB_EEElEEEEENSL_INS5_IJNS5_IJNS5_IJNSA_ILi8EEESB_NSA_ILi4EEEEEEiEEENS5_IJNS5_IJNSA_ILi16EEESB_SS_EEEiEEEiEEENS5_IJNS5_IJNS5_IJSI_SV_NSA_ILi2048EEEEEENSA_ILi8192EEEEEENS5_IJNS5_IJSC_NSA_ILi1024EEENSA_ILi32EEEEEElEEElEEEEEEEESK_NS5_IJlSC_lEEENS4_8TiledMMAINS4_8MMA_AtomIJNS4_4SM904GMMA6SPARSE28GMMA_64x64x32_F32BF16BF16_SSILNS1E_5MajorE0ELS1H_0ELNS1E_7ScaleInE1ELS1I_1ELNS1E_9SparseSelE0EEEEEENSL_ISD_NS5_IJSC_NSA_ILi0EEES1M_EEEEENS5_IJNS4_10UnderscoreES1P_S1P_EEEEENS4_13SM90_TMA_LOADENS4_14ComposedLayoutINS4_7SwizzleILi3ELi4ELi3EEENS4_25smem_sparse_ptr_flag_bitsILi2ELi16EEENSL_INS5_IJNS5_IJSC_SR_EEENS5_IJSB_SH_EEEEEENS5_IJNS5_IJS1M_SI_EEESO_EEEEEEEvNS4_8identityENS4_23SM90_TMA_LOAD_MULTICASTENS1T_IS1V_NS4_18smem_ptr_flag_bitsILi16EEENSL_INS5_IJSR_SH_EEENS5_IJSH_SC_EEEEEEEvS25_EENS_8epilogue10collective6detail29Sm90TmaWarpSpecializedAdapterINS2F_15DefaultEpilogueIfNS5_IJSC_llEEES2J_NS2E_6thread17LinearCombinationIfLi1EffLNS2K_9ScaleType4KindE0ELNS_15FloatRoundStyleE2EfEENS1_15EpilogueDefaultEEEEEvvEEEEvNT_6ParamsE --------------------------
	.section	.text._ZN7cutlass13device_kernelINS_4gemm6kernel13GemmUniversalIN4cute5tupleIJiiiiEEENS1_10collective13CollectiveMmaINS1_40MainloopSm90TmaGmmaWarpSpecializedSparseILi4ENS5_IJNS4_1CILi2EEENSA_ILi1EEESC_EEENS1_35KernelTmaWarpSpecializedCooperativeEEENS5_IJNSA_ILi256EEENSA_ILi64EEENSA_ILi128EEEEEENS_10bfloat16_tENS5_IJNS4_6LayoutINS5_IJiNS5_IJSB_iEEEiEEENS5_IJlNS5_IJSC_SB_EEElEEEEENSL_INS5_IJNS5_IJNS5_IJNSA_ILi8EEESB_NSA_ILi4EEEEEEiEEENS5_IJNS5_IJNSA_ILi16EEESB_SS_EEEiEEEiEEENS5_IJNS5_IJNS5_IJSI_SV_NSA_ILi2048EEEEEENSA_ILi8192EEEEEENS5_IJNS5_IJSC_NSA_ILi1024EEENSA_ILi32EEEEEElEEElEEEEEEEESK_NS5_IJlSC_lEEENS4_8TiledMMAINS4_8MMA_AtomIJNS4_4SM904GMMA6SPARSE28GMMA_64x64x32_F32BF16BF16_SSILNS1E_5MajorE0ELS1H_0ELNS1E_7ScaleInE1ELS1I_1ELNS1E_9SparseSelE0EEEEEENSL_ISD_NS5_IJSC_NSA_ILi0EEES1M_EEEEENS5_IJNS4_10UnderscoreES1P_S1P_EEEEENS4_13SM90_TMA_LOADENS4_14ComposedLayoutINS4_7SwizzleILi3ELi4ELi3EEENS4_25smem_sparse_ptr_flag_bitsILi2ELi16EEENSL_INS5_IJNS5_IJSC_SR_EEENS5_IJSB_SH_EEEEEENS5_IJNS5_IJS1M_SI_EEESO_EEEEEEEvNS4_8identityENS4_23SM90_TMA_LOAD_MULTICASTENS1T_IS1V_NS4_18smem_ptr_flag_bitsILi16EEENSL_INS5_IJSR_SH_EEENS5_IJSH_SC_EEEEEEEvS25_EENS_8epilogue10collective6detail29Sm90TmaWarpSpecializedAdapterINS2F_15DefaultEpilogueIfNS5_IJSC_llEEES2J_NS2E_6thread17LinearCombinationIfLi1EffLNS2K_9ScaleType4KindE0ELNS_15FloatRoundStyleE2EfEENS1_15EpilogueDefaultEEEEEvvEEEEvNT_6ParamsE,"ax",@progbits
	.align	128
.text._ZN7cutlass13device_kernelINS_4gemm6kernel13GemmUniversalIN4cute5tupleIJiiiiEEENS1_10collective13CollectiveMmaINS1_40MainloopSm90TmaGmmaWarpSpecializedSparseILi4ENS5_IJNS4_1CILi2EEENSA_ILi1EEESC_EEENS1_35KernelTmaWarpSpecializedCooperativeEEENS5_IJNSA_ILi256EEENSA_ILi64EEENSA_ILi128EEEEEENS_10bfloat16_tENS5_IJNS4_6LayoutINS5_IJiNS5_IJSB_iEEEiEEENS5_IJlNS5_IJSC_SB_EEElEEEEENSL_INS5_IJNS5_IJNS5_IJNSA_ILi8EEESB_NSA_ILi4EEEEEEiEEENS5_IJNS5_IJNSA_ILi16EEESB_SS_EEEiEEEiEEENS5_IJNS5_IJNS5_IJSI_SV_NSA_ILi2048EEEEEENSA_ILi8192EEEEEENS5_IJNS5_IJSC_NSA_ILi1024EEENSA_ILi32EEEEEElEEElEEEEEEEESK_NS5_IJlSC_lEEENS4_8TiledMMAINS4_8MMA_AtomIJNS4_4SM904GMMA6SPARSE28GMMA_64x64x32_F32BF16BF16_SSILNS1E_5MajorE0ELS1H_0ELNS1E_7ScaleInE1ELS1I_1ELNS1E_9SparseSelE0EEEEEENSL_ISD_NS5_IJSC_NSA_ILi0EEES1M_EEEEENS5_IJNS4_10UnderscoreES1P_S1P_EEEEENS4_13SM90_TMA_LOADENS4_14ComposedLayoutINS4_7SwizzleILi3ELi4ELi3EEENS4_25smem_sparse_ptr_flag_bitsILi2ELi16EEENSL_INS5_IJNS5_IJSC_SR_EEENS5_IJSB_SH_EEEEEENS5_IJNS5_IJS1M_SI_EEESO_EEEEEEEvNS4_8identityENS4_23SM90_TMA_LOAD_MULTICASTENS1T_IS1V_NS4_18smem_ptr_flag_bitsILi16EEENSL_INS5_IJSR_SH_EEENS5_IJSH_SC_EEEEEEEvS25_EENS_8epilogue10collective6detail29Sm90TmaWarpSpecializedAdapterINS2F_15DefaultEpilogueIfNS5_IJSC_llEEES2J_NS2E_6thread17LinearCombinationIfLi1EffLNS2K_9ScaleType4KindE0ELNS_15FloatRoundStyleE2EfEENS1_15EpilogueDefaultEEEEEvvEEEEvNT_6ParamsE:
        .type           _ZN7cutlass13device_kernelINS_4gemm6kernel13GemmUniversalIN4cute5tupleIJiiiiEEENS1_10collective13CollectiveMmaINS1_40MainloopSm90TmaGmmaWarpSpecializedSparseILi4ENS5_IJNS4_1CILi2EEENSA_ILi1EEESC_EEENS1_35KernelTmaWarpSpecializedCooperativeEEENS5_IJNSA_ILi256EEENSA_ILi64EEENSA_ILi128EEEEEENS_10bfloat16_tENS5_IJNS4_6LayoutINS5_IJiNS5_IJSB_iEEEiEEENS5_IJlNS5_IJSC_SB_EEElEEEEENSL_INS5_IJNS5_IJNS5_IJNSA_ILi8EEESB_NSA_ILi4EEEEEEiEEENS5_IJNS5_IJNSA_ILi16EEESB_SS_EEEiEEEiEEENS5_IJNS5_IJNS5_IJSI_SV_NSA_ILi2048EEEEEENSA_ILi8192EEEEEENS5_IJNS5_IJSC_NSA_ILi1024EEENSA_ILi32EEEEEElEEElEEEEEEEESK_NS5_IJlSC_lEEENS4_8TiledMMAINS4_8MMA_AtomIJNS4_4SM904GMMA6SPARSE28GMMA_64x64x32_F32BF16BF16_SSILNS1E_5MajorE0ELS1H_0ELNS1E_7ScaleInE1ELS1I_1ELNS1E_9SparseSelE0EEEEEENSL_ISD_NS5_IJSC_NSA_ILi0EEES1M_EEEEENS5_IJNS4_10UnderscoreES1P_S1P_EEEEENS4_13SM90_TMA_LOADENS4_14ComposedLayoutINS4_7SwizzleILi3ELi4ELi3EEENS4_25smem_sparse_ptr_flag_bitsILi2ELi16EEENSL_INS5_IJNS5_IJSC_SR_EEENS5_IJSB_SH_EEEEEENS5_IJNS5_IJS1M_SI_EEESO_EEEEEEEvNS4_8identityENS4_23SM90_TMA_LOAD_MULTICASTENS1T_IS1V_NS4_18smem_ptr_flag_bitsILi16EEENSL_INS5_IJSR_SH_EEENS5_IJSH_SC_EEEEEEEvS25_EENS_8epilogue10collective6detail29Sm90TmaWarpSpecializedAdapterINS2F_15DefaultEpilogueIfNS5_IJSC_llEEES2J_NS2E_6thread17LinearCombinationIfLi1EffLNS2K_9ScaleType4KindE0ELNS_15FloatRoundStyleE2EfEENS1_15EpilogueDefaultEEEEEvvEEEEvNT_6ParamsE,@function
        .size           _ZN7cutlass13device_kernelINS_4gemm6kernel13GemmUniversalIN4cute5tupleIJiiiiEEENS1_10collective13CollectiveMmaINS1_40MainloopSm90TmaGmmaWarpSpecializedSparseILi4ENS5_IJNS4_1CILi2EEENSA_ILi1EEESC_EEENS1_35KernelTmaWarpSpecializedCooperativeEEENS5_IJNSA_ILi256EEENSA_ILi64EEENSA_ILi128EEEEEENS_10bfloat16_tENS5_IJNS4_6LayoutINS5_IJiNS5_IJSB_iEEEiEEENS5_IJlNS5_IJSC_SB_EEElEEEEENSL_INS5_IJNS5_IJNS5_IJNSA_ILi8EEESB_NSA_ILi4EEEEEEiEEENS5_IJNS5_IJNSA_ILi16EEESB_SS_EEEiEEEiEEENS5_IJNS5_IJNS5_IJSI_SV_NSA_ILi2048EEEEEENSA_ILi8192EEEEEENS5_IJNS5_IJSC_NSA_ILi1024EEENSA_ILi32EEEEEElEEElEEEEEEEESK_NS5_IJlSC_lEEENS4_8TiledMMAINS4_8MMA_AtomIJNS4_4SM904GMMA6SPARSE28GMMA_64x64x32_F32BF16BF16_SSILNS1E_5MajorE0ELS1H_0ELNS1E_7ScaleInE1ELS1I_1ELNS1E_9SparseSelE0EEEEEENSL_ISD_NS5_IJSC_NSA_ILi0EEES1M_EEEEENS5_IJNS4_10UnderscoreES1P_S1P_EEEEENS4_13SM90_TMA_LOADENS4_14ComposedLayoutINS4_7SwizzleILi3ELi4ELi3EEENS4_25smem_sparse_ptr_flag_bitsILi2ELi16EEENSL_INS5_IJNS5_IJSC_SR_EEENS5_IJSB_SH_EEEEEENS5_IJNS5_IJS1M_SI_EEESO_EEEEEEEvNS4_8identityENS4_23SM90_TMA_LOAD_MULTICASTENS1T_IS1V_NS4_18smem_ptr_flag_bitsILi16EEENSL_INS5_IJSR_SH_EEENS5_IJSH_SC_EEEEEEEvS25_EENS_8epilogue10collective6detail29Sm90TmaWarpSpecializedAdapterINS2F_15DefaultEpilogueIfNS5_IJSC_llEEES2J_NS2E_6thread17LinearCombinationIfLi1EffLNS2K_9ScaleType4KindE0ELNS_15FloatRoundStyleE2EfEENS1_15EpilogueDefaultEEEEEvvEEEEvNT_6ParamsE,(.L_x_188 - _ZN7cutlass13device_kernelINS_4gemm6kernel13GemmUniversalIN4cute5tupleIJiiiiEEENS1_10collective13CollectiveMmaINS1_40MainloopSm90TmaGmmaWarpSpecializedSparseILi4ENS5_IJNS4_1CILi2EEENSA_ILi1EEESC_EEENS1_35KernelTmaWarpSpecializedCooperativeEEENS5_IJNSA_ILi256EEENSA_ILi64EEENSA_ILi128EEEEEENS_10bfloat16_tENS5_IJNS4_6LayoutINS5_IJiNS5_IJSB_iEEEiEEENS5_IJlNS5_IJSC_SB_EEElEEEEENSL_INS5_IJNS5_IJNS5_IJNSA_ILi8EEESB_NSA_ILi4EEEEEEiEEENS5_IJNS5_IJNSA_ILi16EEESB_SS_EEEiEEEiEEENS5_IJNS5_IJNS5_IJSI_SV_NSA_ILi2048EEEEEENSA_ILi8192EEEEEENS5_IJNS5_IJSC_NSA_ILi1024EEENSA_ILi32EEEEEElEEElEEEEEEEESK_NS5_IJlSC_lEEENS4_8TiledMMAINS4_8MMA_AtomIJNS4_4SM904GMMA6SPARSE28GMMA_64x64x32_F32BF16BF16_SSILNS1E_5MajorE0ELS1H_0ELNS1E_7ScaleInE1ELS1I_1ELNS1E_9SparseSelE0EEEEEENSL_ISD_NS5_IJSC_NSA_ILi0EEES1M_EEEEENS5_IJNS4_10UnderscoreES1P_S1P_EEEEENS4_13SM90_TMA_LOADENS4_14ComposedLayoutINS4_7SwizzleILi3ELi4ELi3EEENS4_25smem_sparse_ptr_flag_bitsILi2ELi16EEENSL_INS5_IJNS5_IJSC_SR_EEENS5_IJSB_SH_EEEEEENS5_IJNS5_IJS1M_SI_EEESO_EEEEEEEvNS4_8identityENS4_23SM90_TMA_LOAD_MULTICASTENS1T_IS1V_NS4_18smem_ptr_flag_bitsILi16EEENSL_INS5_IJSR_SH_EEENS5_IJSH_SC_EEEEEEEvS25_EENS_8epilogue10collective6detail29Sm90TmaWarpSpecializedAdapterINS2F_15DefaultEpilogueIfNS5_IJSC_llEEES2J_NS2E_6thread17LinearCombinationIfLi1EffLNS2K_9ScaleType4KindE0ELNS_15FloatRoundStyleE2EfEENS1_15EpilogueDefaultEEEEEvvEEEEvNT_6ParamsE)
        .other          _ZN7cutlass13device_kernelINS_4gemm6kernel13GemmUniversalIN4cute5tupleIJiiiiEEENS1_10collective13CollectiveMmaINS1_40MainloopSm90TmaGmmaWarpSpecializedSparseILi4ENS5_IJNS4_1CILi2EEENSA_ILi1EEESC_EEENS1_35KernelTmaWarpSpecializedCooperativeEEENS5_IJNSA_ILi256EEENSA_ILi64EEENSA_ILi128EEEEEENS_10bfloat16_tENS5_IJNS4_6LayoutINS5_IJiNS5_IJSB_iEEEiEEENS5_IJlNS5_IJSC_SB_EEElEEEEENSL_INS5_IJNS5_IJNS5_IJNSA_ILi8EEESB_NSA_ILi4EEEEEEiEEENS5_IJNS5_IJNSA_ILi16EEESB_SS_EEEiEEEiEEENS5_IJNS5_IJNS5_IJSI_SV_NSA_ILi2048EEEEEENSA_ILi8192EEEEEENS5_IJNS5_IJSC_NSA_ILi1024EEENSA_ILi32EEEEEElEEElEEEEEEEESK_NS5_IJlSC_lEEENS4_8TiledMMAINS4_8MMA_AtomIJNS4_4SM904GMMA6SPARSE28GMMA_64x64x32_F32BF16BF16_SSILNS1E_5MajorE0ELS1H_0ELNS1E_7ScaleInE1ELS1I_1ELNS1E_9SparseSelE0EEEEEENSL_ISD_NS5_IJSC_NSA_ILi0EEES1M_EEEEENS5_IJNS4_10UnderscoreES1P_S1P_EEEEENS4_13SM90_TMA_LOADENS4_14ComposedLayoutINS4_7SwizzleILi3ELi4ELi3EEENS4_25smem_sparse_ptr_flag_bitsILi2ELi16EEENSL_INS5_IJNS5_IJSC_SR_EEENS5_IJSB_SH_EEEEEENS5_IJNS5_IJS1M_SI_EEESO_EEEEEEEvNS4_8identityENS4_23SM90_TMA_LOAD_MULTICASTENS1T_IS1V_NS4_18smem_ptr_flag_bitsILi16EEENSL_INS5_IJSR_SH_EEENS5_IJSH_SC_EEEEEEEvS25_EENS_8epilogue10collective6detail29Sm90TmaWarpSpecializedAdapterINS2F_15DefaultEpilogueIfNS5_IJSC_llEEES2J_NS2E_6thread17LinearCombinationIfLi1EffLNS2K_9ScaleType4KindE0ELNS_15FloatRoundStyleE2EfEENS1_15EpilogueDefaultEEEEEvvEEEEvNT_6ParamsE,@"STO_CUDA_ENTRY STV_DEFAULT"
_ZN7cutlass13device_kernelINS_4gemm6kernel13GemmUniversalIN4cute5tupleIJiiiiEEENS1_10collective13CollectiveMmaINS1_40MainloopSm90TmaGmmaWarpSpecializedSparseILi4ENS5_IJNS4_1CILi2EEENSA_ILi1EEESC_EEENS1_35KernelTmaWarpSpecializedCooperativeEEENS5_IJNSA_ILi256EEENSA_ILi64EEENSA_ILi128EEEEEENS_10bfloat16_tENS5_IJNS4_6LayoutINS5_IJiNS5_IJSB_iEEEiEEENS5_IJlNS5_IJSC_SB_EEElEEEEENSL_INS5_IJNS5_IJNS5_IJNSA_ILi8EEESB_NSA_ILi4EEEEEEiEEENS5_IJNS5_IJNSA_ILi16EEESB_SS_EEEiEEEiEEENS5_IJNS5_IJNS5_IJSI_SV_NSA_ILi2048EEEEEENSA_ILi8192EEEEEENS5_IJNS5_IJSC_NSA_ILi1024EEENSA_ILi32EEEEEElEEElEEEEEEEESK_NS5_IJlSC_lEEENS4_8TiledMMAINS4_8MMA_AtomIJNS4_4SM904GMMA6SPARSE28GMMA_64x64x32_F32BF16BF16_SSILNS1E_5MajorE0ELS1H_0ELNS1E_7ScaleInE1ELS1I_1ELNS1E_9SparseSelE0EEEEEENSL_ISD_NS5_IJSC_NSA_ILi0EEES1M_EEEEENS5_IJNS4_10UnderscoreES1P_S1P_EEEEENS4_13SM90_TMA_LOADENS4_14ComposedLayoutINS4_7SwizzleILi3ELi4ELi3EEENS4_25smem_sparse_ptr_flag_bitsILi2ELi16EEENSL_INS5_IJNS5_IJSC_SR_EEENS5_IJSB_SH_EEEEEENS5_IJNS5_IJS1M_SI_EEESO_EEEEEEEvNS4_8identityENS4_23SM90_TMA_LOAD_MULTICASTENS1T_IS1V_NS4_18smem_ptr_flag_bitsILi16EEENSL_INS5_IJSR_SH_EEENS5_IJSH_SC_EEEEEEEvS25_EENS_8epilogue10collective6detail29Sm90TmaWarpSpecializedAdapterINS2F_15DefaultEpilogueIfNS5_IJSC_llEEES2J_NS2E_6thread17LinearCombinationIfLi1EffLNS2K_9ScaleType4KindE0ELNS_15FloatRoundStyleE2EfEENS1_15EpilogueDefaultEEEEEvvEEEEvNT_6ParamsE:
[----:B------:R-:W-:Y:S01]  /*0000*/  LDC R1, c[0x0][0x28] ;  /* 0x00000a00ff017b82 */ /* 0x000fe20000000800 */
[----:B------:R-:W0:Y:S01]  /*0010*/  S2R R4, SR_TID.X ;  /* 0x0000000000047919 */ /* 0x000e220000002100 */
[----:B------:R-:W-:Y:S01]  /*0020*/  ELECT P0, URZ, PT ;  /* 0x00000000003f782f */ /* 0x000fe20003800000 */
[----:B------:R-:W-:Y:S01]  /*0030*/  BSSY B0, `(.L_x_0) ;  /* 0x0000012000007945 */ /* 0x000fe20003800000 */
[--C-:B0-----:R-:W-:Y:S02]  /*0040*/  SHF.R.U32.HI R0, RZ, 0x5, R4.reuse ;  /* 0x00000005ff007819 */ /* 0x101fe40000011604 */
[----:B------:R-:W-:-:S03]  /*0050*/  SHF.R.U32.HI R10, RZ, 0x7, R4 ;  /* 0x00000007ff0a7819 */ /* 0x000fc60000011604 */
[----:B------:R-:W0:Y:S04]  /*0060*/  SHFL.IDX PT, R6, R0, RZ, 0x1f ;  /* 0x00001fff00067589 */ /* 0x000e2800000e0000 */
[----:B------:R1:W2:Y:S01]  /*0070*/  SHFL.IDX PT, R2, R10, RZ, 0x1f ;  /* 0x00001fff0a027589 */ /* 0x0002a200000e0000 */
[----:B0-----:R-:W-:-:S13]  /*0080*/  ISETP.NE.OR P0, PT, R6, RZ, !P0 ;  /* 0x000000ff0600720c */ /* 0x001fda0004705670 */
[----:B-12---:R-:W-:Y:S05]  /*0090*/  @P0 BRA `(.L_x_1) ;  /* 0x00000000002c0947 */ /* 0x006fea0003800000 */
[----:B------:R-:W-:Y:S02]  /*00a0*/  ULDC.64 UR4, c[0x0][0x198] ;  /* 0x0000660000047ab9 */ /* 0x000fe40000000a00 */
[----:B------:R-:W-:Y:S02]  /*00b0*/  UIADD3 UR6, UP0, UR4, 0xf0, URZ ;  /* 0x000000f004067890 */ /* 0x000fe4000ff1e03f */
[----:B------:R-:W-:Y:S02]  /*00c0*/  UIADD3 UR8, UP1, UR4, 0x1f0, URZ ;  /* 0x000001f004087890 */ /* 0x000fe4000ff3e03f */
[----:B------:R-:W-:Y:S02]  /*00d0*/  UIADD3 UR4, UP2, UR4, 0x2f0, URZ ;  /* 0x000002f004047890 */ /* 0x000fe4000ff5e03f */
[----:B------:R-:W-:Y:S02]  /*00e0*/  UIADD3.X UR7, URZ, UR5, URZ, UP0, !UPT ;  /* 0x000000053f077290 */ /* 0x000fe400087fe43f */
[----:B------:R-:W-:-:S02]  /*00f0*/  UIADD3.X UR9, URZ, UR5, URZ, UP1, !UPT ;  /* 0x000000053f097290 */ /* 0x000fc40008ffe43f */
[----:B------:R-:W-:-:S05]  /*0100*/  UIADD3.X UR5, URZ, UR5, URZ, UP2, !UPT ;  /* 0x000000053f057290 */ /* 0x000fca00097fe43f */
[----:B------:R0:W-:Y:S02]  /*0110*/  UTMACCTL.PF [UR6] ;  /* 0x00000000060079b9 */ /* 0x0001e40008040000 */
[----:B------:R0:W-:Y:S02]  /*0120*/  UTMACCTL.PF [UR8] ;  /* 0x00000000080079b9 */ /* 0x0001e40008040000 */
[----:B------:R0:W-:Y:S02]  /*0130*/  UTMACCTL.PF [UR4] ;  /* 0x00000000040079b9 */ /* 0x0001e40008040000 */
[----:B0-----:R-:W-:Y:S01]  /*0140*/  NOP ;  /* 0x0000000000007918 */ /* 0x001fe20000000000 */
.L_x_1:
[----:B------:R-:W-:Y:S05]  /*0150*/  BSYNC B0 ;  /* 0x0000000000007941 */ /* 0x000fea0003800000 */
.L_x_0:
[----:B------:R-:W0:Y:S02]  /*0160*/  SHFL.IDX PT, R3, R0, RZ, 0x1f ;  /* 0x00001fff00037589 */ /* 0x000e2400000e0000 */
[----:B0-----:R-:W-:-:S13]  /*0170*/  ISETP.NE.AND P0, PT, R3, RZ, PT ;  /* 0x000000ff0300720c */ /* 0x001fda0003f05270 */
[----:B------:R-:W-:Y:S05]  /*0180*/  @P0 BRA `(.L_x_2) ;  /* 0x0000000000580947 */ /* 0x000fea0003800000 */
[----:B------:R-:W0:Y:S01]  /*0190*/  S2UR UR8, SR_CgaCtaId ;  /* 0x00000000000879c3 */ /* 0x000e220000008800 */
[----:B------:R-:W-:Y:S01]  /*01a0*/  UMOV UR4, 0x400 ;  /* 0x0000040000047882 */ /* 0x000fe20000000000 */
[----:B------:R-:W-:Y:S01]  /*01b0*/  UMOV UR5, 0x1 ;  /* 0x0000000100057882 */ /* 0x000fe20000000000 */
[----:B------:R-:W-:Y:S01]  /*01c0*/  UMOV UR6, 0x4 ;  /* 0x0000000400067882 */ /* 0x000fe20000000000 */
[----:B------:R-:W-:Y:S01]  /*01d0*/  ELECT P0, URZ, PT ;  /* 0x00000000003f782f */ /* 0x000fe20003800000 */
[----:B------:R-:W-:-:S04]  /*01e0*/  UIADD3 UR6, -UR6, 0x100000, URZ ;  /* 0x0010000006067890 */ /* 0x000fc8000fffe13f */
[----:B------:R-:W-:Y:S02]  /*01f0*/  USHF.L.U32 UR7, UR6, 0xb, URZ ;  /* 0x0000000b06077899 */ /* 0x000fe4000800063f */
[----:B------:R-:W-:Y:S02]  /*0200*/  USHF.L.U32 UR6, UR6, 0x1, URZ ;  /* 0x0000000106067899 */ /* 0x000fe4000800063f */
[----:B0-----:R-:W-:Y:S02]  /*0210*/  ULEA UR8, UR8, UR4, 0x18 ;  /* 0x0000000408087291 */ /* 0x001fe4000f8ec03f */
[----:B------:R-:W-:-:S04]  /*0220*/  UIADD3 UR4, -UR5, 0x100000, URZ ;  /* 0x0010000005047890 */ /* 0x000fc8000fffe13f */
[----:B------:R-:W-:Y:S02]  /*0230*/  USHF.L.U32 UR5, UR4, 0xb, URZ ;  /* 0x0000000b04057899 */ /* 0x000fe4000800063f */
[----:B------:R-:W-:Y:S01]  /*0240*/  USHF.L.U32 UR4, UR4, 0x1, URZ ;  /* 0x0000000104047899 */ /* 0x000fe2000800063f */
[----:B------:R-:W0:Y:S11]  /*0250*/  FENCE.VIEW.ASYNC.S ;  /* 0x00000000000073c6 */ /* 0x000e360000000000 */
[----:B0-----:R0:W1:Y:S01]  /*0260*/  SYNCS.EXCH.64 URZ, [UR8], UR4 ;  /* 0x00000004083f75b2 */ /* 0x0010620008000100 */
[----:B------:R0:W2:Y:S01]  /*0270*/  SYNCS.EXCH.64 URZ, [UR8+0x20], UR6 ;  /* 0x00002006083f75b2 */ /* 0x0000a20008000100 */
[----:B------:R0:W3:Y:S01]  /*0280*/  SYNCS.EXCH.64 URZ, [UR8+0x8], UR4 ;  /* 0x00000804083f75b2 */ /* 0x0000e20008000100 */
[----:B------:R0:W4:Y:S01]  /*0290*/  SYNCS.EXCH.64 URZ, [UR8+0x28], UR6 ;  /* 0x00002806083f75b2 */ /* 0x0001220008000100 */
[----:B------:R0:W0:Y:S01]  /*02a0*/  SYNCS.EXCH.64 URZ, [UR8+0x10], UR4 ;  /* 0x00001004083f75b2 */ /* 0x0000220008000100 */
[----:B------:R0:W0:Y:S01]  /*02b0*/  SYNCS.EXCH.64 URZ, [UR8+0x30], UR6 ;  /* 0x00003006083f75b2 */ /* 0x0000220008000100 */
[----:B------:R0:W0:Y:S01]  /*02c0*/  SYNCS.EXCH.64 URZ, [UR8+0x18], UR4 ;  /* 0x00001804083f75b2 */ /* 0x0000220008000100 */
[----:B------:R0:W0:Y:S01]  /*02d0*/  SYNCS.EXCH.64 URZ, [UR8+0x38], UR6 ;  /* 0x00003806083f75b2 */ /* 0x0000220008000100 */
[----:B------:R-:W-:Y:S01]  /*02e0*/  NOP ;  /* 0x0000000000007918 */ /* 0x000fe20000000000 */
.L_x_2:
[----:B0-----:R-:W0:Y:S01]  /*02f0*/  S2UR UR8, SR_CTAID.X ;  /* 0x00000000000879c3 */ /* 0x001e220000002500 */
[----:B------:R-:W-:Y:S01]  /*0300*/  SHF.R.S32.HI R5, RZ, 0x1f, R4 ;  /* 0x0000001fff057819 */ /* 0x000fe20000011404 */
[----:B------:R-:W5:Y:S01]  /*0310*/  SHFL.IDX PT, R0, R0, RZ, 0x1f ;  /* 0x00001fff00007589 */ /* 0x000f6200000e0000 */
[----:B------:R-:W-:Y:S01]  /*0320*/  ELECT P0, URZ, PT ;  /* 0x00000000003f782f */ /* 0x000fe20003800000 */
[----:B------:R-:W-:Y:S01]  /*0330*/  VIADD R14, R2, 0xffffffff ;  /* 0xffffffff020e7836 */ /* 0x000fe20000000000 */
[----:B------:R-:W-:Y:S01]  /*0340*/  LEA.HI R5, R5, R4, RZ, 0x7 ;  /* 0x0000000405057211 */ /* 0x000fe200078f38ff */
[----:B------:R-:W1:Y:S01]  /*0350*/  S2R R12, SR_CTAID.Y ;  /* 0x00000000000c7919 */ /* 0x000e620000002600 */
[----:B------:R-:W-:Y:S01]  /*0360*/  ULDC UR4, c[0x0][0x150] ;  /* 0x0000540000047ab9 */ /* 0x000fe20000000800 */
[----:B------:R-:W2:Y:S01]  /*0370*/  LDC R11, c[0x0][0x144] ;  /* 0x00005100ff0b7b82 */ /* 0x000ea20000000800 */
[----:B------:R-:W-:Y:S01]  /*0380*/  LOP3.LUT R5, R5, 0xffffff80, RZ, 0xc0, !PT ;  /* 0xffffff8005057812 */ /* 0x000fe200078ec0ff */
[----:B------:R-:W-:Y:S01]  /*0390*/  NOP ;  /* 0x0000000000007918 */ /* 0x000fe20000000000 */
[----:B------:R-:W-:Y:S01]  /*03a0*/  NOP ;  /* 0x0000000000007918 */ /* 0x000fe20000000000 */
[----:B------:R-:W-:-:S02]  /*03b0*/  ISETP.GE.U32.AND P5, PT, R14, 0x2, PT ;  /* 0x000000020e00780c */ /* 0x000fc40003fa6070 */
[----:B------:R-:W-:Y:S01]  /*03c0*/  IMAD.IADD R5, R4, 0x1, -R5 ;  /* 0x0000000104057824 */ /* 0x000fe200078e0a05 */
[----:B------:R-:W-:Y:S01]  /*03d0*/  ISETP.NE.AND P2, PT, R2, RZ, PT ;  /* 0x000000ff0200720c */ /* 0x000fe20003f45270 */
[----:B------:R-:W3:Y:S03]  /*03e0*/  LDC R15, c[0x0][0x148] ;  /* 0x00005200ff0f7b82 */ /* 0x000ee60000000800 */
[----:B------:R-:W-:Y:S02]  /*03f0*/  SHF.R.S32.HI R8, RZ, 0x1f, R5 ;  /* 0x0000001fff087819 */ /* 0x000fe40000011405 */
[----:B------:R-:W-:Y:S02]  /*0400*/  LOP3.LUT P6, RZ, R5, 0x7, RZ, 0xc0, !PT ;  /* 0x0000000705ff7812 */ /* 0x000fe400078cc0ff */
[----:B------:R-:W-:Y:S02]  /*0410*/  LEA.HI R8, R8, R5, RZ, 0x3 ;  /* 0x0000000508087211 */ /* 0x000fe400078f18ff */
[----:B0-----:R-:W-:-:S02]  /*0420*/  I2FP.F32.U32 R7, UR8 ;  /* 0x0000000800077c45 */ /* 0x001fc40008201000 */
[----:B-----5:R-:W-:Y:S02]  /*0430*/  ISETP.NE.OR P0, PT, R0, RZ, !P0 ;  /* 0x000000ff0000720c */ /* 0x020fe40004705670 */
[--C-:B------:R-:W-:Y:S01]  /*0440*/  SHF.R.S32.HI R0, RZ, 0x3, R8.reuse ;  /* 0x00000003ff007819 */ /* 0x100fe20000011408 */
[----:B------:R-:W-:Y:S01]  /*0450*/  FMUL R9, R7, UR4 ;  /* 0x0000000407097c20 */ /* 0x000fe20008400000 */
[----:B------:R-:W-:Y:S01]  /*0460*/  SHF.R.S32.HI R7, RZ, 0x1f, R8 ;  /* 0x0000001fff077819 */ /* 0x000fe20000011408 */
[----:B------:R-:W-:Y:S01]  /*0470*/  ULDC UR4, c[0x0][0x154] ;  /* 0x0000550000047ab9 */ /* 0x000fe20000000800 */
[----:B------:R-:W-:Y:S02]  /*0480*/  SHF.R.S32.HI R8, RZ, 0x1f, R3 ;  /* 0x0000001fff087819 */ /* 0x000fe40000011403 */
[----:B------:R-:W-:Y:S01]  /*0490*/  LEA.HI R7, R7, R0, RZ, 0x2 ;  /* 0x0000000007077211 */ /* 0x000fe200078f10ff */
[----:B------:R-:W0:Y:S01]  /*04a0*/  F2I.U32.TRUNC.NTZ R9, R9 ;  /* 0x0000000900097305 */ /* 0x000e22000020f000 */
[----:B------:R-:W-:-:S02]  /*04b0*/  LEA.HI R8, R8, R3, RZ, 0x2 ;  /* 0x0000000308087211 */ /* 0x000fc400078f10ff */
[----:B------:R-:W-:Y:S01]  /*04c0*/  LOP3.LUT R7, R7, 0xfffffffc, RZ, 0xc0, !PT ;  /* 0xfffffffc07077812 */ /* 0x000fe200078ec0ff */
[----:B------:R-:W-:Y:S01]  /*04d0*/  VOTEU.ALL UP0, P0 ;  /* 0x00000000003f7886 */ /* 0x000fe20000000000 */
[----:B------:R-:W-:Y:S01]  /*04e0*/  LOP3.LUT R8, R8, 0x3ffffffc, RZ, 0xc0, !PT ;  /* 0x3ffffffc08087812 */ /* 0x000fe200078ec0ff */
[----:B------:R-:W-:Y:S02]  /*04f0*/  VOTEU.ALL UP1, P0 ;  /* 0x00000000003f7886 */ /* 0x000fe40000020000 */
[----:B------:R-:W-:Y:S01]  /*0500*/  IMAD.IADD R7, R0, 0x1, -R7 ;  /* 0x0000000100077824 */ /* 0x000fe200078e0a07 */
[----:B------:R-:W5:Y:S01]  /*0510*/  @!UP0 S2UR UR7, SR_CgaCtaId ;  /* 0x00000000000789c3 */ /* 0x000f620000008800 */
[----:B------:R-:W-:Y:S01]  /*0520*/  IMAD.IADD R8, R3, 0x1, -R8 ;  /* 0x0000000103087824 */ /* 0x000fe200078e0a08 */
[----:B------:R-:W-:Y:S01]  /*0530*/  SHF.R.S32.HI R3, RZ, 0x1f, R6 ;  /* 0x0000001fff037819 */ /* 0x000fe20000011406 */
[----:B------:R-:W-:Y:S02]  /*0540*/  @!UP0 UMOV UR6, 0x400 ;  /* 0x0000040000068882 */ /* 0x000fe40000000000 */
[----:B------:R-:W-:Y:S01]  /*0550*/  IMAD R7, R8, 0x4, R7 ;  /* 0x0000000408077824 */ /* 0x000fe200078e0207 */
[----:B-1----:R-:W-:Y:S01]  /*0560*/  I2FP.F32.U32 R8, R12 ;  /* 0x0000000c00087245 */ /* 0x002fe20000201000 */
[----:B0-----:R-:W-:Y:S01]  /*0570*/  IMAD.MOV R0, RZ, RZ, -R9 ;  /* 0x000000ffff007224 */ /* 0x001fe200078e0a09 */
[----:B------:R-:W-:Y:S01]  /*0580*/  LEA.HI R3, R3, R6, RZ, 0x2 ;  /* 0x0000000603037211 */ /* 0x000fe200078f10ff */
[----:B------:R-:W0:Y:S02]  /*0590*/  LDC R9, c[0x0][0x140] ;  /* 0x00005000ff097b82 */ /* 0x000e240000000800 */
[----:B--2---:R-:W-:Y:S01]  /*05a0*/  IMAD R11, R11, R0, UR8 ;  /* 0x000000080b0b7e24 */ /* 0x004fe2000f8e0200 */
[----:B------:R-:W-:Y:S01]  /*05b0*/  LEA.HI R0, R7, R7, RZ, 0x1 ;  /* 0x0000000707007211 */ /* 0x000fe200078f08ff */
[----:B------:R-:W-:Y:S01]  /*05c0*/  FMUL R8, R8, UR4 ;  /* 0x0000000408087c20 */ /* 0x000fe20008400000 */
[----:B------:R-:W-:Y:S01]  /*05d0*/  LOP3.LUT R3, R3, 0xfffffffc, RZ, 0xc0, !PT ;  /* 0xfffffffc03037812 */ /* 0x000fe200078ec0ff */
[----:B------:R-:W-:Y:S01]  /*05e0*/  UMOV UR4, 0x20 ;  /* 0x0000002000047882 */ /* 0x000fe20000000000 */
[----:B------:R-:W-:Y:S01]  /*05f0*/  LOP3.LUT R0, R0, 0xfffffffe, RZ, 0xc0, !PT ;  /* 0xfffffffe00007812 */ /* 0x000fe200078ec0ff */
[----:B------:R-:W-:-:S04]  /*0600*/  @!UP0 UIADD3 UR4, -UR4, 0x100000, URZ ;  /* 0x0010000004048890 */ /* 0x000fc8000fffe13f */
[----:B------:R-:W-:Y:S02]  /*0610*/  @!UP0 USHF.L.U32 UR5, UR4, 0xb, URZ ;  /* 0x0000000b04058899 */ /* 0x000fe4000800063f */
[----:B------:R-:W-:Y:S01]  /*0620*/  @!UP0 USHF.L.U32 UR4, UR4, 0x1, URZ ;  /* 0x0000000104048899 */ /* 0x000fe2000800063f */
[----:B------:R-:W1:Y:S01]  /*0630*/  F2I.U32.TRUNC.NTZ R8, R8 ;  /* 0x0000000800087305 */ /* 0x000e62000020f000 */
[----:B------:R-:W-:Y:S02]  /*0640*/  IMAD.IADD R6, R6, 0x1, -R3 ;  /* 0x0000000106067824 */ /* 0x000fe400078e0a03 */
[C---:B------:R-:W-:Y:S01]  /*0650*/  IMAD.IADD R0, R7.reuse, 0x1, -R0 ;  /* 0x0000000107007824 */ /* 0x040fe200078e0a00 */
[----:B-----5:R-:W-:Y:S02]  /*0660*/  @!UP0 ULEA UR6, UR7, UR6, 0x18 ;  /* 0x0000000607068291 */ /* 0x020fe4000f8ec03f */
[----:B------:R-:W-:Y:S01]  /*0670*/  ISETP.NE.AND P4, PT, R6, 0x3, PT ;  /* 0x000000030600780c */ /* 0x000fe20003f85270 */
[----:B------:R-:W-:Y:S01]  /*0680*/  VOTEU.ALL UP0, P0 ;  /* 0x00000000003f7886 */ /* 0x000fe20000000000 */
[----:B------:R-:W-:Y:S01]  /*0690*/  ISETP.NE.AND P3, PT, R0, R11, PT ;  /* 0x0000000b0000720c */ /* 0x000fe20003f65270 */
[----:B------:R-:W-:Y:S01]  /*06a0*/  IMAD.SHL.U32 R0, R7, 0x4, RZ ;  /* 0x0000000407007824 */ /* 0x000fe200078e00ff */
[----:B------:R-:W-:-:S02]  /*06b0*/  ISETP.EQ.OR P0, PT, R6, RZ, !P4 ;  /* 0x000000ff0600720c */ /* 0x000fc40006702670 */
[----:B0-----:R-:W-:Y:S01]  /*06c0*/  ISETP.EQ.U32.AND P1, PT, R9, 0x1, PT ;  /* 0x000000010900780c */ /* 0x001fe20003f22070 */
[----:B-1----:R-:W-:Y:S01]  /*06d0*/  IMAD.MOV R22, RZ, RZ, -R8 ;  /* 0x000000ffff167224 */ /* 0x002fe200078e0a08 */
[----:B------:R-:W-:Y:S01]  /*06e0*/  LOP3.LUT R9, R7, 0xc, R0, 0x78, !PT ;  /* 0x0000000c07097812 */ /* 0x000fe200078e7800 */
[----:B------:R-:W0:Y:S02]  /*06f0*/  FENCE.VIEW.ASYNC.S ;  /* 0x00000000000073c6 */ /* 0x000e240000000000 */
[----:B0-----:R0:W1:Y:S01]  /*0700*/  @!UP0 SYNCS.EXCH.64 URZ, [UR6+0x50], UR4 ;  /* 0x00005004063f85b2 */ /* 0x0010620008000100 */
[----:B------:R-:W-:Y:S01]  /*0710*/  ISETP.EQ.AND P0, PT, R2, RZ, P0 ;  /* 0x000000ff0200720c */ /* 0x000fe20000702270 */
[----:B---3--:R-:W-:Y:S02]  /*0720*/  IMAD R3, R15, R22, R12 ;  /* 0x000000160f037224 */ /* 0x008fe400078e020c */
[----:B------:R-:W-:Y:S01]  /*0730*/  @P3 LEA.HI R0, R9, R9, RZ, 0x1 ;  /* 0x0000000909003211 */ /* 0x000fe200078f08ff */
[----:B------:R-:W-:Y:S01]  /*0740*/  IMAD.MOV.U32 R8, RZ, RZ, 0x1 ;  /* 0x00000001ff087424 */ /* 0x000fe200078e00ff */
[----:B------:R-:W-:-:S02]  /*0750*/  SEL R5, RZ, 0x1, !P0 ;  /* 0x00000001ff057807 */ /* 0x000fc40004000000 */
[----:B------:R-:W-:Y:S02]  /*0760*/  @P3 SHF.R.S32.HI R0, RZ, 0x1, R0 ;  /* 0x00000001ff003819 */ /* 0x000fe40000011400 */
[----:B------:R-:W-:Y:S02]  /*0770*/  ISETP.LT.U32.AND P0, PT, R9, 0x2, !P6 ;  /* 0x000000020900780c */ /* 0x000fe40007701070 */
[----:B------:R-:W-:Y:S02]  /*0780*/  @P3 ISETP.NE.AND P4, PT, R0, R3, PT ;  /* 0x000000030000320c */ /* 0x000fe40003f85270 */
[----:B------:R-:W-:Y:S01]  /*0790*/  SEL R5, R5, 0x2, P5 ;  /* 0x0000000205057807 */ /* 0x000fe20002800000 */
[----:B------:R0:W2:Y:S01]  /*07a0*/  @!UP1 SYNCS.EXCH.64 URZ, [UR6+0x58], UR4 ;  /* 0x00005804063f95b2 */ /* 0x0000a20008000100 */
[----:B------:R-:W-:Y:S01]  /*07b0*/  SEL R7, RZ, 0x1, !P0 ;  /* 0x00000001ff077807 */ /* 0x000fe20004000000 */
[----:B------:R-:W-:Y:S01]  /*07c0*/  NOP ;  /* 0x0000000000007918 */ /* 0x000fe20000000000 */
[----:B------:R-:W-:Y:S01]  /*07d0*/  @P3 SEL R8, RZ, 0x1, P4 ;  /* 0x00000001ff083807 */ /* 0x000fe20002000000 */
[----:B------:R-:W-:Y:S06]  /*07e0*/  @!P1 BRA `(.L_x_3) ;  /* 0x0000000000089947 */ /* 0x000fec0003800000 */
[----:B-12-4-:R-:W-:Y:S01]  /*07f0*/  UCGABAR_ARV ;  /* 0x00000000000079c7 */ /* 0x016fe20008000000 */
[----:B------:R-:W-:Y:S05]  /*0800*/  BRA `(.L_x_4) ;  /* 0x0000000000047947 */ /* 0x000fea0003800000 */
.L_x_3:
[----:B-12-4-:R-:W-:Y:S01]  /*0810*/  NOP ;  /* 0x0000000000007918 */ /* 0x016fe20000000000 */
.L_x_4:
[----:B------:R-:W1:Y:S01]  /*0820*/  LDC R0, c[0x0][0x75c] ;  /* 0x0001d700ff007b82 */ /* 0x000e620000000800 */
[----:B------:R-:W-:Y:S01]  /*0830*/  IMAD.U32 R2, RZ, RZ, UR8 ;  /* 0x00000008ff027e24 */ /* 0x000fe2000f8e00ff */
[----:B------:R-:W-:Y:S01]  /*0840*/  LOP3.LUT R132, R132, 0xfffff7ff, RZ, 0xc0, !PT ;  /* 0xfffff7ff84847812 */ /* 0x000fe200078ec0ff */
[----:B------:R-:W-:Y:S01]  /*0850*/  IMAD.MOV.U32 R3, RZ, RZ, RZ ;  /* 0x000000ffff037224 */ /* 0x000fe200078e00ff */
[----:B-1----:R-:W-:-:S13]  /*0860*/  ISETP.NE.AND P3, PT, R0, 0x1, PT ;  /* 0x000000010000780c */ /* 0x002fda0003f65270 */
[----:B------:R-:W1:Y:S01]  /*0870*/  @P3 LDC R19, c[0x0][0x10] ;  /* 0x00000400ff133b82 */ /* 0x000e620000000800 */
[----:B------:R-:W-:Y:S01]  /*0880*/  @P3 IMAD.MOV.U32 R13, RZ, RZ, RZ ;  /* 0x000000ffff0d3224 */ /* 0x000fe200078e00ff */
[----:B------:R-:W-:Y:S01]  /*0890*/  @P3 LOP3.LUT R132, R132, 0x800, RZ, 0xfc, !PT ;  /* 0x0000080084843812 */ /* 0x000fe200078efcff */
[----:B------:R-:W-:-:S05]  /*08a0*/  @P3 IMAD.MOV.U32 R21, RZ, RZ, RZ ;  /* 0x000000ffff153224 */ /* 0x000fca00078e00ff */
[----:B------:R-:W2:Y:S01]  /*08b0*/  @!P3 LDC R17, c[0x0][0xc] ;  /* 0x00000300ff11bb82 */ /* 0x000ea20000000800 */
[----:B-1----:R-:W-:-:S04]  /*08c0*/  @P3 IMAD.WIDE.U32 R18, R19, UR8, R12 ;  /* 0x0000000813123c25 */ /* 0x002fc8000f8e000c */
[----:B--2---:R-:W-:-:S04]  /*08d0*/  @!P3 IMAD.WIDE.U32 R16, R12, R17, R2 ;  /* 0x000000110c10b225 */ /* 0x004fc800078e0002 */
[----:B------:R-:W-:Y:S02]  /*08e0*/  @P3 IMAD.MOV.U32 R2, RZ, RZ, R18 ;  /* 0x000000ffff023224 */ /* 0x000fe400078e0012 */
[----:B------:R-:W-:Y:S02]  /*08f0*/  @P3 IMAD.IADD R3, R19, 0x1, R21 ;  /* 0x0000000113033824 */ /* 0x000fe400078e0215 */
[----:B------:R-:W-:Y:S02]  /*0900*/  @!P3 IMAD.MOV.U32 R2, RZ, RZ, R16 ;  /* 0x000000ffff02b224 */ /* 0x000fe400078e0010 */
[----:B------:R-:W-:Y:S01]  /*0910*/  @!P3 IMAD.MOV.U32 R3, RZ, RZ, R17 ;  /* 0x000000ffff03b224 */ /* 0x000fe200078e0011 */
[----:B------:R-:W-:Y:S06]  /*0920*/  @!P1 BRA `(.L_x_5) ;  /* 0x00000000000c9947 */ /* 0x000fec0003800000 */
[----:B------:R-:W-:Y:S01]  /*0930*/  UCGABAR_WAIT ;  /* 0x0000000000007dc7 */ /* 0x000fe20008000000 */
[----:B------:R-:W-:Y:S01]  /*0940*/  CCTL.IVALL ;  /* 0x00000000ff00798f */ /* 0x000fe20002000000 */
[----:B------:R-:W-:Y:S05]  /*0950*/  BRA `(.L_x_6) ;  /* 0x0000000000047947 */ /* 0x000fea0003800000 */
.L_x_5:
[----:B------:R-:W-:Y:S06]  /*0960*/  BAR.SYNC.DEFER_BLOCKING 0x0 ;  /* 0x0000000000007b1d */ /* 0x000fec0000010000 */
.L_x_6:
[----:B------:R-:W-:Y:S05]  /*0970*/  @!P2 BRA `(.L_x_7) ;  /* 0x00000064000ca947 */ /* 0x000fea0003800000 */
[----:B------:R-:W-:-:S13]  /*0980*/  ISETP.GT.U32.AND P0, PT, R14, 0x1, PT ;  /* 0x000000010e00780c */ /* 0x000fda0003f04070 */
[----:B0-----:R-:W-:Y:S05]  /*0990*/  @P0 EXIT ;  /* 0x000000000000094d */ /* 0x001fea0003800000 */
[----:B------:R-:W-:Y:S01]  /*09a0*/  ULDC.64 UR4, c[0x0][0x750] ;  /* 0x0001d40000047ab9 */ /* 0x000fe20000000a00 */
[----:B------:R-:W-:Y:S01]  /*09b0*/  PRMT R16, RZ, 0x7610, R16 ;  /* 0x00007610ff107816 */ /* 0x000fe20000000010 */
[----:B------:R-:W-:Y:S01]  /*09c0*/  IMAD.MOV.U32 R17, RZ, RZ, -0x1 ;  /* 0xffffffffff117424 */ /* 0x000fe200078e00ff */
[----:B------:R-:W-:Y:S01]  /*09d0*/  ISETP.GE.U32.AND P0, PT, R2, UR4, PT ;  /* 0x0000000402007c0c */ /* 0x000fe2000bf06070 */
[----:B------:R-:W-:Y:S02]  /*09e0*/  IMAD.MOV.U32 R14, RZ, RZ, -0x1 ;  /* 0xffffffffff0e7424 */ /* 0x000fe400078e00ff */
[----:B------:R-:W-:Y:S01]  /*09f0*/  IMAD.MOV.U32 R6, RZ, RZ, -0x1 ;  /* 0xffffffffff067424 */ /* 0x000fe200078e00ff */
[----:B------:R-:W-:-:S13]  /*0a00*/  ISETP.GE.U32.AND.EX P0, PT, R3, UR5, PT, P0 ;  /* 0x0000000503007c0c */ /* 0x000fda000bf06100 */
[----:B------:R-:W-:Y:S05]  /*0a10*/  @P0 BRA `(.L_x_8) ;  /* 0x0000000400280947 */ /* 0x000fea0003800000 */
[----:B------:R-:W0:Y:S01]  /*0a20*/  LDC.64 R24, c[0x0][0x728] ;  /* 0x0001ca00ff187b82 */ /* 0x000e220000000a00 */
[----:B------:R-:W-:Y:S02]  /*0a30*/  IMAD.MOV.U32 R16, RZ, RZ, R2 ;  /* 0x000000ffff107224 */ /* 0x000fe400078e0002 */
[----:B------:R-:W-:-:S05]  /*0a40*/  IMAD.MOV.U32 R17, RZ, RZ, R3 ;  /* 0x000000ffff117224 */ /* 0x000fca00078e0003 */
[----:B------:R-:W1:Y:S08]  /*0a50*/  LDC R6, c[0x0][0x730] ;  /* 0x0001cc00ff067b82 */ /* 0x000e700000000800 */
[----:B------:R-:W2:Y:S01]  /*0a60*/  LDC.64 R26, c[0x0][0x720] ;  /* 0x0001c800ff1a7b82 */ /* 0x000ea20000000a00 */
[----:B0-----:R-:W-:-:S04]  /*0a70*/  ISETP.NE.U32.AND P0, PT, R24, RZ, PT ;  /* 0x000000ff1800720c */ /* 0x001fc80003f05070 */
[----:B------:R-:W-:-:S13]  /*0a80*/  ISETP.NE.AND.EX P0, PT, R25, RZ, PT, P0 ;  /* 0x000000ff1900720c */ /* 0x000fda0003f05300 */
[----:B-12---:R-:W-:Y:S05]  /*0a90*/  @!P0 BRA `(.L_x_9) ;  /* 0x0000000000288947 */ /* 0x006fea0003800000 */
[----:B------:R-:W0:Y:S02]  /*0aa0*/  LDC R21, c[0x0][0x734] ;  /* 0x0001cd00ff157b82 */ /* 0x000e240000000800 */
[----:B0-----:R-:W-:-:S05]  /*0ab0*/  IADD3 R21, P0, R2, R21, RZ ;  /* 0x0000001502157210 */ /* 0x001fca0007f1e0ff */
[----:B------:R-:W-:-:S04]  /*0ac0*/  IMAD.X R23, RZ, RZ, R3, P0 ;  /* 0x000000ffff177224 */ /* 0x000fc800000e0603 */
[----:B------:R-:W-:-:S04]  /*0ad0*/  IMAD.WIDE.U32 R16, R23, R24, RZ ;  /* 0x0000001817107225 */ /* 0x000fc800078e00ff */
[----:B------:R-:W-:-:S04]  /*0ae0*/  IMAD.WIDE.U32 R18, P0, R21, R25, R16 ;  /* 0x0000001915127225 */ /* 0x000fc80007800010 */
[----:B------:R-:W-:-:S04]  /*0af0*/  IMAD.WIDE.U32 R16, R21, R24, RZ ;  /* 0x0000001815107225 */ /* 0x000fc800078e00ff */
[----:B------:R-:W-:Y:S01]  /*0b00*/  IMAD.X R21, RZ, RZ, RZ, P0 ;  /* 0x000000ffff157224 */ /* 0x000fe200000e06ff */
[----:B------:R-:W-:Y:S01]  /*0b10*/  IADD3 RZ, P0, R17, R18, RZ ;  /* 0x0000001211ff7210 */ /* 0x000fe20007f1e0ff */
[----:B------:R-:W-:-:S04]  /*0b20*/  IMAD.MOV.U32 R20, RZ, RZ, R19 ;  /* 0x000000ffff147224 */ /* 0x000fc800078e0013 */
[----:B------:R-:W-:-:S08]  /*0b30*/  IMAD.WIDE.U32.X R16, R23, R25, R20, P0 ;  /* 0x0000001917107225 */ /* 0x000fd000000e0414 */
.L_x_9:
[----:B------:R-:W0:Y:S01]  /*0b40*/  LDC.64 R24, c[0x0][0x740] ;  /* 0x0001d000ff187b82 */ /* 0x000e220000000a00 */
[--C-:B------:R-:W-:Y:S01]  /*0b50*/  SHF.R.U64 R30, R16, R6, R17.reuse ;  /* 0x00000006101e7219 */ /* 0x100fe20000001211 */
[----:B------:R-:W-:Y:S01]  /*0b60*/  IMAD R32, R15, R22, R12 ;  /* 0x000000160f207224 */ /* 0x000fe200078e020c */
[----:B------:R-:W-:Y:S02]  /*0b70*/  SHF.R.U32.HI R6, RZ, R6, R17 ;  /* 0x00000006ff067219 */ /* 0x000fe40000011611 */
[----:B------:R-:W-:-:S03]  /*0b80*/  IADD3 R13, P0, RZ, -R30, RZ ;  /* 0x8000001eff0d7210 */ /* 0x000fc60007f1e0ff */
[----:B------:R-:W1:Y:S02]  /*0b90*/  LDC R14, c[0x0][0x718] ;  /* 0x0001c600ff0e7b82 */ /* 0x000e640000000800 */
[----:B------:R-:W-:-:S04]  /*0ba0*/  IMAD.X R17, RZ, RZ, ~R6, P0 ;  /* 0x000000ffff117224 */ /* 0x000fc800000e0e06 */
[-C--:B------:R-:W-:Y:S02]  /*0bb0*/  IMAD R6, R17, R26.reuse, RZ ;  /* 0x0000001a11067224 */ /* 0x080fe400078e02ff */
[----:B------:R-:W2:Y:S01]  /*0bc0*/  LDC R19, c[0x0][0x708] ;  /* 0x0001c200ff137b82 */ /* 0x000ea20000000800 */
[----:B------:R-:W-:-:S04]  /*0bd0*/  IMAD.WIDE.U32 R16, R13, R26, R2 ;  /* 0x0000001a0d107225 */ /* 0x000fc800078e0002 */
[----:B------:R-:W-:Y:S02]  /*0be0*/  IMAD R13, R13, R27, R6 ;  /* 0x0000001b0d0d7224 */ /* 0x000fe400078e0206 */
[----:B------:R-:W-:Y:S01]  /*0bf0*/  IMAD.MOV.U32 R27, RZ, RZ, 0x1 ;  /* 0x00000001ff1b7424 */ /* 0x000fe200078e00ff */
[----:B------:R-:W3:Y:S01]  /*0c00*/  LDC R20, c[0x0][0x758] ;  /* 0x0001d600ff147b82 */ /* 0x000ee20000000800 */
[----:B0-----:R-:W-:Y:S01]  /*0c10*/  ISETP.NE.U32.AND P0, PT, R24, RZ, PT ;  /* 0x000000ff1800720c */ /* 0x001fe20003f05070 */
[----:B------:R-:W-:Y:S02]  /*0c20*/  IMAD.IADD R13, R17, 0x1, R13 ;  /* 0x00000001110d7824 */ /* 0x000fe400078e020d */
[----:B------:R-:W-:Y:S01]  /*0c30*/  IMAD.MOV.U32 R17, RZ, RZ, -0x1 ;  /* 0xffffffffff117424 */ /* 0x000fe200078e00ff */
[----:B------:R-:W-:-:S03]  /*0c40*/  ISETP.NE.AND.EX P0, PT, R25, RZ, PT, P0 ;  /* 0x000000ff1900720c */ /* 0x000fc60003f05300 */
[----:B------:R-:W0:Y:S01]  /*0c50*/  LDC R23, c[0x0][0x700] ;  /* 0x0001c000ff177b82 */ /* 0x000e220000000800 */
[-CC-:B-1----:R-:W-:Y:S02]  /*0c60*/  SHF.R.U64 R21, R16, R14.reuse, R13.reuse ;  /* 0x0000000e10157219 */ /* 0x182fe4000000120d */
[----:B------:R-:W-:-:S05]  /*0c70*/  SHF.R.U32.HI R6, RZ, R14, R13 ;  /* 0x0000000eff067219 */ /* 0x000fca000001160d */
[----:B------:R-:W1:Y:S01]  /*0c80*/  LDC R26, c[0x0][0x748] ;  /* 0x0001d200ff1a7b82 */ /* 0x000e620000000800 */
[-CC-:B--2---:R-:W-:Y:S02]  /*0c90*/  SHF.R.U64 R31, R21, R19.reuse, R6.reuse ;  /* 0x00000013151f7219 */ /* 0x184fe40000001206 */
[----:B------:R-:W-:-:S05]  /*0ca0*/  SHF.R.U32.HI R13, RZ, R19, R6 ;  /* 0x00000013ff0d7219 */ /* 0x000fca0000011606 */
[----:B------:R-:W2:Y:S01]  /*0cb0*/  LDC R28, c[0x0][0x738] ;  /* 0x0001ce00ff1c7b82 */ /* 0x000ea20000000800 */
[-CC-:B---3--:R-:W-:Y:S02]  /*0cc0*/  SHF.R.U64 R22, R31, R20.reuse, R13.reuse ;  /* 0x000000141f167219 */ /* 0x188fe4000000120d */
[-C--:B------:R-:W-:Y:S02]  /*0cd0*/  SHF.L.U32 R6, R17, R20.reuse, RZ ;  /* 0x0000001411067219 */ /* 0x080fe400000006ff */
[----:B------:R-:W-:Y:S01]  /*0ce0*/  SHF.R.U32.HI R13, RZ, R20, R13 ;  /* 0x00000014ff0d7219 */ /* 0x000fe2000001160d */
[----:B------:R-:W-:Y:S01]  /*0cf0*/  IMAD.MOV.U32 R12, RZ, RZ, R22 ;  /* 0x000000ffff0c7224 */ /* 0x000fe200078e0016 */
[----:B------:R-:W-:Y:S01]  /*0d00*/  LOP3.LUT R18, RZ, R6, RZ, 0x33, !PT ;  /* 0x00000006ff127212 */ /* 0x000fe200078e33ff */
[----:B------:R-:W3:Y:S01]  /*0d10*/  LDC R29, c[0x0][0x710] ;  /* 0x0001c400ff1d7b82 */ /* 0x000ee20000000800 */
[----:B------:R-:W-:Y:S05]  /*0d20*/  @!P0 BRA `(.L_x_10) ;  /* 0x0000000000288947 */ /* 0x000fea0003800000 */
[----:B------:R-:W4:Y:S02]  /*0d30*/  LDC R17, c[0x0][0x74c] ;  /* 0x0001d300ff117b82 */ /* 0x000f240000000800 */
[----:B----4-:R-:W-:-:S05]  /*0d40*/  IADD3 R17, P0, R22, R17, RZ ;  /* 0x0000001116117210 */ /* 0x010fca0007f1e0ff */
        /* <DEDUP_REMOVED lines=8> */
.L_x_10:
[----:B-1----:R-:W-:Y:S01]  /*0dd0*/  SHF.R.U64 R12, R12, R26, R13 ;  /* 0x0000001a0c0c7219 */ /* 0x002fe2000000120d */
[----:B0-----:R-:W-:Y:S01]  /*0de0*/  VIADD R14, R23, 0xffffffff ;  /* 0xffffffff170e7836 */ /* 0x001fe20000000000 */
[----:B------:R-:W-:Y:S01]  /*0df0*/  SHF.L.U32 R6, R27, R20, RZ ;  /* 0x000000141b067219 */ /* 0x000fe200000006ff */
[----:B------:R-:W-:Y:S01]  /*0e00*/  IMAD.MOV.U32 R16, RZ, RZ, 0x1 ;  /* 0x00000001ff107424 */ /* 0x000fe200078e00ff */
[----:B------:R-:W-:Y:S01]  /*0e10*/  LOP3.LUT R13, R31, R18, RZ, 0xc0, !PT ;  /* 0x000000121f0d7212 */ /* 0x000fe200078ec0ff */
[----:B------:R-:W-:Y:S01]  /*0e20*/  IMAD.MOV R15, RZ, RZ, -R12 ;  /* 0x000000ffff0f7224 */ /* 0x000fe200078e0a0c */
[----:B------:R-:W-:Y:S02]  /*0e30*/  SEL R11, R11, R32, !P3 ;  /* 0x000000200b0b7207 */ /* 0x000fe40005800000 */
[----:B------:R-:W-:Y:S01]  /*0e40*/  LOP3.LUT R14, R21, R14, RZ, 0xc0, !PT ;  /* 0x0000000e150e7212 */ /* 0x000fe200078ec0ff */
[----:B------:R-:W-:Y:S02]  /*0e50*/  IMAD R12, R6, R12, R13 ;  /* 0x0000000c060c7224 */ /* 0x000fe400078e020d */
[----:B--2---:R-:W-:-:S02]  /*0e60*/  IMAD R6, R15, R28, R22 ;  /* 0x0000001c0f067224 */ /* 0x004fc400078e0216 */
[----:B---3--:R-:W-:Y:S02]  /*0e70*/  IMAD R11, R12, R29, R11 ;  /* 0x0000001d0c0b7224 */ /* 0x008fe400078e020b */
[----:B------:R-:W-:-:S05]  /*0e80*/  IMAD R6, R6, R23, R14 ;  /* 0x0000001706067224 */ /* 0x000fca00078e020e */
[----:B------:R-:W-:Y:S02]  /*0e90*/  SEL R14, R6, R11, !P3 ;  /* 0x0000000b060e7207 */ /* 0x000fe40005800000 */
[----:B------:R-:W-:Y:S01]  /*0ea0*/  SEL R17, R11, R6, !P3 ;  /* 0x000000060b117207 */ /* 0x000fe20005800000 */
[----:B------:R-:W-:-:S07]  /*0eb0*/  IMAD.MOV.U32 R6, RZ, RZ, R30 ;  /* 0x000000ffff067224 */ /* 0x000fce00078e001e */
.L_x_8:
[----:B------:R-:W-:-:S08]  /*0ec0*/  NOP ;  /* 0x0000000000007918 */ /* 0x000fd00000000000 */
[----:B------:R-:W0:Y:S02]  /*0ed0*/  USETMAXREG.TRY_ALLOC.CTAPOOL UP0, 0xe8 ;  /* 0x000000e8000079c8 */ /* 0x000e240008000600 */
[----:B0-----:R-:W-:-:S13]  /*0ee0*/  PLOP3.LUT P0, PT, PT, PT, UP0, 0x80, 0x0 ;  /* 0x000000000000781c */ /* 0x001fda0003f0f008 */
[----:B------:R-:W-:Y:S05]  /*0ef0*/  @!P0 BRA `(.L_x_8) ;  /* 0xfffffffc00f08947 */ /* 0x000fea000383ffff */
[----:B------:R-:W-:Y:S01]  /*0f00*/  ULDC.64 UR4, c[0x0][0x698] ;  /* 0x0001a60000047ab9 */ /* 0x000fe20000000a00 */
[----:B------:R-:W-:Y:S01]  /*0f10*/  ULDC.64 UR10, c[0x0][0x208] ;  /* 0x00008200000a7ab9 */ /* 0x000fe20000000a00 */
[----:B------:R-:W-:-:S04]  /*0f20*/  ISETP.NE.U32.AND P0, PT, RZ, UR4, PT ;  /* 0x00000004ff007c0c */ /* 0x000fc8000bf05070 */
[----:B------:R-:W-:-:S13]  /*0f30*/  ISETP.NE.AND.EX P0, PT, RZ, UR5, PT, P0 ;  /* 0x00000005ff007c0c */ /* 0x000fda000bf05300 */
[----:B------:R-:W-:Y:S05]  /*0f40*/  @!P0 BRA `(.L_x_11) ;  /* 0x00000000001c8947 */ /* 0x000fea0003800000 */
[----:B------:R-:W0:Y:S02]  /*0f50*/  LDC.64 R12, c[0x0][0x698] ;  /* 0x0001a600ff0c7b82 */ /* 0x000e240000000a00 */
[----:B0-----:R-:W2:Y:S02]  /*0f60*/  LDG.E.64 R12, desc[UR10][R12.64] ;  /* 0x0000000a0c0c7981 */ /* 0x001ea4000c1e1b00 */
[----:B--2---:R-:W-:-:S04]  /*0f70*/  ISETP.NE.U32.AND P0, PT, R12, RZ, PT ;  /* 0x000000ff0c00720c */ /* 0x004fc80003f05070 */
[----:B------:R-:W-:-:S13]  /*0f80*/  ISETP.NE.AND.EX P0, PT, R13, RZ, PT, P0 ;  /* 0x000000ff0d00720c */ /* 0x000fda0003f05300 */
[----:B------:R-:W-:Y:S05]  /*0f90*/  @!P0 BRA `(.L_x_11) ;  /* 0x0000000000088947 */ /* 0x000fea0003800000 */
[----:B------:R0:W5:Y:S01]  /*0fa0*/  LD.E R105, desc[UR10][R12.64] ;  /* 0x0000000a0c697980 */ /* 0x000162000c101900 */
[----:B------:R-:W-:Y:S05]  /*0fb0*/  BRA `(.L_x_12) ;  /* 0x0000000000207947 */ /* 0x000fea0003800000 */
.L_x_11:
[----:B------:R-:W-:Y:S02]  /*0fc0*/  ULDC.64 UR4, c[0x0][0x688] ;  /* 0x0001a20000047ab9 */ /* 0x000fe40000000a00 */
[----:B------:R-:W-:-:S04]  /*0fd0*/  ISETP.NE.U32.AND P0, PT, RZ, UR4, PT ;  /* 0x00000004ff007c0c */ /* 0x000fc8000bf05070 */
[----:B------:R-:W-:-:S13]  /*0fe0*/  ISETP.NE.AND.EX P0, PT, RZ, UR5, PT, P0 ;  /* 0x00000005ff007c0c */ /* 0x000fda000bf05300 */
[----:B------:R-:W-:Y:S05]  /*0ff0*/  @!P0 BRA `(.L_x_13) ;  /* 0x00000000000c8947 */ /* 0x000fea0003800000 */
[----:B------:R-:W0:Y:S02]  /*1000*/  LDC.64 R12, c[0x0][0x688] ;  /* 0x0001a200ff0c7b82 */ /* 0x000e240000000a00 */
[----:B0-----:R1:W5:Y:S01]  /*1010*/  LDG.E R105, desc[UR10][R12.64] ;  /* 0x0000000a0c697981 */ /* 0x001362000c1e1900 */
[----:B------:R-:W-:Y:S05]  /*1020*/  BRA `(.L_x_12) ;  /* 0x0000000000047947 */ /* 0x000fea0003800000 */
.L_x_13:
[----:B------:R-:W2:Y:S02]  /*1030*/  LDC R105, c[0x0][0x680] ;  /* 0x0001a000ff697b82 */ /* 0x000ea40000000800 */
.L_x_12:
[----:B------:R-:W-:Y:S02]  /*1040*/  ULDC.64 UR4, c[0x0][0x6a0] ;  /* 0x0001a80000047ab9 */ /* 0x000fe40000000a00 */
[----:B------:R-:W-:-:S04]  /*1050*/  ISETP.NE.U32.AND P0, PT, RZ, UR4, PT ;  /* 0x00000004ff007c0c */ /* 0x000fc8000bf05070 */
[----:B------:R-:W-:-:S13]  /*1060*/  ISETP.NE.AND.EX P0, PT, RZ, UR5, PT, P0 ;  /* 0x00000005ff007c0c */ /* 0x000fda000bf05300 */
[----:B------:R-:W-:Y:S05]  /*1070*/  @!P0 BRA `(.L_x_14) ;  /* 0x00000000001c8947 */ /* 0x000fea0003800000 */
[----:B01----:R-:W0:Y:S02]  /*1080*/  LDC.64 R12, c[0x0][0x6a0] ;  /* 0x0001a800ff0c7b82 */ /* 0x003e240000000a00 */
[----:B0-----:R-:W3:Y:S02]  /*1090*/  LDG.E.64 R12, desc[UR10][R12.64] ;  /* 0x0000000a0c0c7981 */ /* 0x001ee4000c1e1b00 */
[----:B---3--:R-:W-:-:S04]  /*10a0*/  ISETP.NE.U32.AND P0, PT, R12, RZ, PT ;  /* 0x000000ff0c00720c */ /* 0x008fc80003f05070 */
[----:B------:R-:W-:-:S13]  /*10b0*/  ISETP.NE.AND.EX P0, PT, R13, RZ, PT, P0 ;  /* 0x000000ff0d00720c */ /* 0x000fda0003f05300 */
[----:B------:R-:W-:Y:S05]  /*10c0*/  @!P0 BRA `(.L_x_14) ;  /* 0x0000000000088947 */ /* 0x000fea0003800000 */
[----:B------:R0:W5:Y:S01]  /*10d0*/  LD.E R104, desc[UR10][R12.64] ;  /* 0x0000000a0c687980 */ /* 0x000162000c101900 */
[----:B------:R-:W-:Y:S05]  /*10e0*/  BRA `(.L_x_15) ;  /* 0x0000000000207947 */ /* 0x000fea0003800000 */
.L_x_14:
[----:B------:R-:W-:Y:S02]  /*10f0*/  ULDC.64 UR4, c[0x0][0x690] ;  /* 0x0001a40000047ab9 */ /* 0x000fe40000000a00 */
[----:B------:R-:W-:-:S04]  /*1100*/  ISETP.NE.U32.AND P0, PT, RZ, UR4, PT ;  /* 0x00000004ff007c0c */ /* 0x000fc8000bf05070 */
[----:B------:R-:W-:-:S13]  /*1110*/  ISETP.NE.AND.EX P0, PT, RZ, UR5, PT, P0 ;  /* 0x00000005ff007c0c */ /* 0x000fda000bf05300 */
[----:B------:R-:W-:Y:S05]  /*1120*/  @!P0 BRA `(.L_x_16) ;  /* 0x00000000000c8947 */ /* 0x000fea0003800000 */
[----:B01----:R-:W0:Y:S02]  /*1130*/  LDC.64 R12, c[0x0][0x690] ;  /* 0x0001a400ff0c7b82 */ /* 0x003e240000000a00 */
[----:B0-----:R1:W5:Y:S01]  /*1140*/  LDG.E R104, desc[UR10][R12.64] ;  /* 0x0000000a0c687981 */ /* 0x001362000c1e1900 */
[----:B------:R-:W-:Y:S05]  /*1150*/  BRA `(.L_x_15) ;  /* 0x0000000000047947 */ /* 0x000fea0003800000 */
.L_x_16:
[----:B------:R-:W3:Y:S02]  /*1160*/  LDC R104, c[0x0][0x684] ;  /* 0x0001a100ff687b82 */ /* 0x000ee40000000800 */
.L_x_15:
[----:B------:R-:W-:-:S13]  /*1170*/  LOP3.LUT P0, RZ, R16, 0xff, RZ, 0xc0, !PT ;  /* 0x000000ff10ff7812 */ /* 0x000fda000780c0ff */
[----:B------:R-:W-:Y:S05]  /*1180*/  @!P0 EXIT ;  /* 0x000000000000894d */ /* 0x000fea0003800000 */
[----:B------:R-:W-:Y:S01]  /*1190*/  ULDC UR4, c[0x0][0x28c] ;  /* 0x0000a30000047ab9 */ /* 0x000fe20000000800 */
[----:B------:R-:W-:Y:S01]  /*11a0*/  LOP3.LUT R140, R5, 0x1, RZ, 0xfc, !PT ;  /* 0x00000001058c7812 */ /* 0x000fe200078efcff */
[----:B------:R-:W-:-:S04]  /*11b0*/  UIADD3 UR4, UR4, 0x7f, URZ ;  /* 0x0000007f04047890 */ /* 0x000fc8000fffe03f */
[----:B------:R-:W-:-:S04]  /*11c0*/  USHF.R.S32.HI UR5, URZ, 0x1f, UR4 ;  /* 0x0000001f3f057899 */ /* 0x000fc80008011404 */
[----:B------:R-:W-:-:S03]  /*11d0*/  ULEA.HI UR5, UR5, UR4, URZ, 0x7 ;  /* 0x0000000405057291 */ /* 0x000fc6000f8f383f */
[----:B------:R-:W-:Y:S01]  /*11e0*/  UMOV UR4, URZ ;  /* 0x0000003f00047c82 */ /* 0x000fe20008000000 */
[----:B------:R-:W-:-:S03]  /*11f0*/  USHF.R.S32.HI UR6, URZ, 0x7, UR5 ;  /* 0x000000073f067899 */ /* 0x000fc60008011405 */
[----:B------:R-:W-:-:S09]  /*1200*/  UMOV UR5, URZ ;  /* 0x0000003f00057c82 */ /* 0x000fd20008000000 */
.L_x_153:
[----:B------:R-:W-:Y:S02]  /*1210*/  LOP3.LUT R11, R4, 0x80, RZ, 0xc0, !PT ;  /* 0x00000080040b7812 */ /* 0x000fe400078ec0ff */
[----:B------:R-:W-:Y:S02]  /*1220*/  CS2R R54, SRZ ;  /* 0x0000000000367805 */ /* 0x000fe4000001ff00 */
[----:B------:R-:W-:Y:S02]  /*1230*/  CS2R R56, SRZ ;  /* 0x0000000000387805 */ /* 0x000fe4000001ff00 */
[----:B------:R-:W-:Y:S02]  /*1240*/  CS2R R58, SRZ ;  /* 0x00000000003a7805 */ /* 0x000fe4000001ff00 */
[----:B01----:R-:W-:Y:S02]  /*1250*/  SHF.R.U32.HI R12, RZ, 0x7, R11 ;  /* 0x00000007ff0c7819 */ /* 0x003fe4000001160b */
[----:B------:R-:W-:-:S02]  /*1260*/  CS2R R60, SRZ ;  /* 0x00000000003c7805 */ /* 0x000fc4000001ff00 */
[----:B------:R-:W-:Y:S02]  /*1270*/  VIMNMX R11, RZ, UR6, PT ;  /* 0x00000006ff0b7c48 */ /* 0x000fe4000bfe0100 */
[----:B------:R-:W-:Y:S02]  /*1280*/  CS2R R62, SRZ ;  /* 0x00000000003e7805 */ /* 0x000fe4000001ff00 */
[----:B------:R-:W-:Y:S02]  /*1290*/  CS2R R64, SRZ ;  /* 0x0000000000407805 */ /* 0x000fe4000001ff00 */
[----:B------:R-:W-:Y:S01]  /*12a0*/  CS2R R66, SRZ ;  /* 0x0000000000427805 */ /* 0x000fe2000001ff00 */
[----:B------:R-:W0:Y:S01]  /*12b0*/  SHFL.IDX PT, R12, R12, RZ, 0x1f ;  /* 0x00001fff0c0c7589 */ /* 0x000e2200000e0000 */
[----:B------:R-:W-:Y:S02]  /*12c0*/  IADD3 R11, -R11, UR6, RZ ;  /* 0x000000060b0b7c10 */ /* 0x000fe4000fffe1ff */
[----:B------:R-:W-:-:S02]  /*12d0*/  CS2R R68, SRZ ;  /* 0x0000000000447805 */ /* 0x000fc4000001ff00 */
[----:B------:R-:W-:Y:S02]  /*12e0*/  CS2R R70, SRZ ;  /* 0x0000000000467805 */ /* 0x000fe4000001ff00 */
[----:B------:R-:W-:Y:S02]  /*12f0*/  CS2R R72, SRZ ;  /* 0x0000000000487805 */ /* 0x000fe4000001ff00 */
[----:B------:R-:W-:Y:S02]  /*1300*/  ISETP.GE.AND P0, PT, R11, 0x1, PT ;  /* 0x000000010b00780c */ /* 0x000fe40003f06270 */
[----:B------:R-:W-:Y:S02]  /*1310*/  CS2R R74, SRZ ;  /* 0x00000000004a7805 */ /* 0x000fe4000001ff00 */
[----:B------:R-:W-:Y:S02]  /*1320*/  CS2R R76, SRZ ;  /* 0x00000000004c7805 */ /* 0x000fe4000001ff00 */
[----:B------:R-:W-:-:S02]  /*1330*/  CS2R R78, SRZ ;  /* 0x00000000004e7805 */ /* 0x000fc4000001ff00 */
[----:B------:R-:W-:Y:S02]  /*1340*/  CS2R R80, SRZ ;  /* 0x0000000000507805 */ /* 0x000fe4000001ff00 */
[----:B------:R-:W-:Y:S02]  /*1350*/  CS2R R82, SRZ ;  /* 0x0000000000527805 */ /* 0x000fe4000001ff00 */
[----:B------:R-:W-:Y:S02]  /*1360*/  CS2R R84, SRZ ;  /* 0x0000000000547805 */ /* 0x000fe4000001ff00 */
        /* <DEDUP_REMOVED lines=12> */
[----:B0-----:R-:W-:Y:S02]  /*1430*/  R2UR UR7, R12 ;  /* 0x000000000c0772ca */ /* 0x001fe400000e0000 */
[----:B------:R-:W-:Y:S02]  /*1440*/  CS2R R46, SRZ ;  /* 0x00000000002e7805 */ /* 0x000fe4000001ff00 */
[----:B------:R-:W-:-:S02]  /*1450*/  CS2R R48, SRZ ;  /* 0x0000000000307805 */ /* 0x000fc4000001ff00 */
[----:B------:R-:W-:Y:S02]  /*1460*/  CS2R R50, SRZ ;  /* 0x0000000000327805 */ /* 0x000fe4000001ff00 */
[----:B------:R-:W-:Y:S01]  /*1470*/  CS2R R52, SRZ ;  /* 0x0000000000347805 */ /* 0x000fe2000001ff00 */
[----:B--234-:R-:W-:Y:S06]  /*1480*/  @!P0 BRA `(.L_x_17) ;  /* 0x0000000400988947 */ /* 0x01cfec0003800000 */
[----:B------:R-:W0:Y:S01]  /*1490*/  S2UR UR12, SR_CgaCtaId ;  /* 0x00000000000c79c3 */ /* 0x000e220000008800 */
[----:B------:R-:W-:Y:S01]  /*14a0*/  ULEA.HI UR8, UR7, UR7, URZ, 0x1 ;  /* 0x0000000707087291 */ /* 0x000fe2000f8f083f */
[----:B------:R-:W-:Y:S01]  /*14b0*/  IMAD.U32 R19, RZ, RZ, UR4 ;  /* 0x00000004ff137e24 */ /* 0x000fe2000f8e00ff */
[----:B------:R-:W-:Y:S01]  /*14c0*/  UMOV UR9, 0x400 ;  /* 0x0000040000097882 */ /* 0x000fe20000000000 */
[----:B------:R-:W-:Y:S01]  /*14d0*/  IMAD.U32 R12, RZ, RZ, UR5 ;  /* 0x00000005ff0c7e24 */ /* 0x000fe2000f8e00ff */
[----:B------:R-:W-:Y:S02]  /*14e0*/  ULOP3.LUT UR8, UR8, 0x7fffe, URZ, 0xc0, !UPT ;  /* 0x0007fffe08087892 */ /* 0x000fe4000f8ec03f */
[----:B------:R-:W-:Y:S02]  /*14f0*/  UPLOP3.LUT UP0, UPT, UPT, UPT, UPT, 0x40, 0x0 ;  /* 0x000000000000789c */ /* 0x000fe40003f0e870 */
[----:B------:R-:W-:Y:S02]  /*1500*/  UIADD3 UR8, UR7, -UR8, URZ ;  /* 0x8000000807087290 */ /* 0x000fe4000fffe03f */
[----:B0-----:R-:W-:-:S04]  /*1510*/  ULEA UR9, UR12, UR9, 0x18 ;  /* 0x000000090c097291 */ /* 0x001fc8000f8ec03f */
[----:B------:R-:W-:-:S04]  /*1520*/  ULEA UR8, UR8, UR9, 0xd ;  /* 0x0000000908087291 */ /* 0x000fc8000f8e683f */
[----:B------:R-:W-:-:S04]  /*1530*/  UIADD3 UR8, UR8, 0x100, URZ ;  /* 0x0000010008087890 */ /* 0x000fc8000fffe03f */
[----:B------:R-:W-:-:S03]  /*1540*/  USHF.R.U32.HI UR7, URZ, 0x4, UR8 ;  /* 0x000000043f077899 */ /* 0x000fc60008011608 */
[----:B------:R-:W-:Y:S01]  /*1550*/  UMOV UR8, UR5 ;  /* 0x0000000500087c82 */ /* 0x000fe20008000000 */
[----:B------:R-:W-:-:S12]  /*1560*/  ULOP3.LUT UR7, UR7, 0x3fff, URZ, 0xc0, !UPT ;  /* 0x00003fff07077892 */ /* 0x000fd8000f8ec03f */
.L_x_24:
[----:B------:R-:W-:-:S13]  /*1570*/  ISETP.NE.AND P1, PT, R140, 0x3, PT ;  /* 0x000000038c00780c */ /* 0x000fda0003f25270 */
[----:B0-----:R-:W-:Y:S05]  /*1580*/  @!P1 BRA `(.L_x_18) ;  /* 0x0000000000049947 */ /* 0x001fea0003800000 */
[----:B------:R-:W-:Y:S01]  /*1590*/  BPT.TRAP 0x1 ;  /* 0x000000040000795c */ /* 0x000fe20000300000 */
.L_x_18:
[----:B------:R-:W0:Y:S01]  /*15a0*/  S2UR UR12, SR_CgaCtaId ;  /* 0x00000000000c79c3 */ /* 0x000e220000008800 */
[----:B------:R-:W-:Y:S01]  /*15b0*/  UMOV UR9, 0x400 ;  /* 0x0000040000097882 */ /* 0x000fe20000000000 */
[----:B------:R-:W-:Y:S01]  /*15c0*/  SHF.L.U32 R15, R19, 0x1f, RZ ;  /* 0x0000001f130f7819 */ /* 0x000fe200000006ff */
[----:B0-----:R-:W-:-:S04]  /*15d0*/  ULEA UR17, UR12, UR9, 0x18 ;  /* 0x000000090c117291 */ /* 0x001fc8000f8ec03f */
[----:B------:R-:W-:-:S09]  /*15e0*/  ULEA UR9, UR8, UR17, 0x3 ;  /* 0x0000001108097291 */ /* 0x000fd2000f8e183f */
[----:B------:R0:W1:Y:S01]  /*15f0*/  SYNCS.PHASECHK.TRANS64.TRYWAIT P0, [UR9], R15 ;  /* 0x0000000fff0075a7 */ /* 0x0000620008000149 */
[----:B------:R-:W-:Y:S05]  /*1600*/  @!P1 BRA `(.L_x_19) ;  /* 0x0000000000049947 */ /* 0x000fea0003800000 */
[----:B------:R-:W-:Y:S01]  /*1610*/  BPT.TRAP 0x1 ;  /* 0x000000040000795c */ /* 0x000fe20000300000 */
.L_x_19:
[C---:B------:R-:W-:Y:S02]  /*1620*/  IMAD.SHL.U32 R13, R4.reuse, 0x40, RZ ;  /* 0x00000040040d7824 */ /* 0x040fe400078e00ff */
[C---:B------:R-:W-:Y:S02]  /*1630*/  IMAD.SHL.U32 R16, R4.reuse, 0x400, RZ ;  /* 0x0000040004107824 */ /* 0x040fe400078e00ff */
[----:B------:R-:W-:Y:S01]  /*1640*/  IMAD.SHL.U32 R18, R4, 0x20, RZ ;  /* 0x0000002004127824 */ /* 0x000fe200078e00ff */
[----:B------:R-:W-:-:S04]  /*1650*/  LOP3.LUT R13, R13, 0x3800, RZ, 0xc0, !PT ;  /* 0x000038000d0d7812 */ /* 0x000fc800078ec0ff */
[----:B------:R-:W-:Y:S01]  /*1660*/  LOP3.LUT R13, R13, 0x400, R16, 0xf8, !PT ;  /* 0x000004000d0d7812 */ /* 0x000fe200078ef810 */
[----:B------:R-:W-:-:S03]  /*1670*/  IMAD.U32 R16, RZ, RZ, UR8 ;  /* 0x00000008ff107e24 */ /* 0x000fc6000f8e00ff */
[----:B------:R-:W-:-:S04]  /*1680*/  LOP3.LUT R13, R13, 0x380, R18, 0xf8, !PT ;  /* 0x000003800d0d7812 */ /* 0x000fc800078ef812 */
[----:B------:R-:W-:-:S05]  /*1690*/  SHF.R.U32.HI R13, RZ, 0x3, R13 ;  /* 0x00000003ff0d7819 */ /* 0x000fca000001160d */
[----:B------:R-:W-:Y:S01]  /*16a0*/  IMAD R13, R16, 0x1000, R13 ;  /* 0x00001000100d7824 */ /* 0x000fe200078e020d */
[----:B-1----:R-:W-:Y:S06]  /*16b0*/  @P0 BRA `(.L_x_20) ;  /* 0x0000000000080947 */ /* 0x002fec0003800000 */
[----:B------:R-:W1:Y:S02]  /*16c0*/  SYNCS.PHASECHK.TRANS64.TRYWAIT P0, [UR9], R15 ;  /* 0x0000000fff0075a7 */ /* 0x000e640008000149 */
[----:B-1----:R-:W-:Y:S05]  /*16d0*/  @!P0 BRA `(.L_x_21) ;  /* 0x0000006c00788947 */ /* 0x002fea0003800000 */
.L_x_20:
[----:B------:R-:W-:Y:S01]  /*16e0*/  LDS.128 R88, [R13+UR17+0x30100] ;  /* 0x030100110d587984 */ /* 0x000fe20008000c00 */
[----:B------:R-:W-:Y:S02]  /*16f0*/  UIADD3 UR9, UR17, 0x20100, URZ ;  /* 0x0002010011097890 */ /* 0x000fe4000fffe03f */
[----:B------:R-:W-:Y:S01]  /*1700*/  ULOP3.LUT UR16, UR7, 0x10000, URZ, 0xfc, !UPT ;  /* 0x0001000007107892 */ /* 0x000fe2000f8efc3f */
[----:B------:R-:W4:Y:S01]  /*1710*/  LDS.128 R92, [R13+UR17+0x30900] ;  /* 0x030900110d5c7984 */ /* 0x000f220008000c00 */
[----:B------:R-:W-:Y:S02]  /*1720*/  USHF.R.U32.HI UR9, URZ, 0x4, UR9 ;  /* 0x000000043f097899 */ /* 0x000fe40008011609 */
[----:B------:R-:W-:Y:S02]  /*1730*/  ULEA UR16, UR8, UR16, 0xb ;  /* 0x0000001008107291 */ /* 0x000fe4000f8e583f */
[----:B------:R-:W-:Y:S01]  /*1740*/  ULOP3.LUT UR9, UR9, 0x3fff, URZ, 0xc0, !UPT ;  /* 0x00003fff09097892 */ /* 0x000fe2000f8ec03f */
[----:B------:R-:W-:Y:S01]  /*1750*/  UMOV UR13, 0x40000040 ;  /* 0x40000040000d7882 */ /* 0x000fe20000000000 */
[----:B------:R-:W-:-:S02]  /*1760*/  UMOV UR15, 0x40000040 ;  /* 0x40000040000f7882 */ /* 0x000fc40000000000 */
[----:B------:R-:W-:Y:S01]  /*1770*/  ULOP3.LUT UR9, UR9, 0x10000, URZ, 0xfc, !UPT ;  /* 0x0001000009097892 */ /* 0x000fe2000f8efc3f */
[----:B------:R-:W-:-:S03]  /*1780*/  UMOV UR12, UR16 ;  /* 0x00000010000c7c82 */ /* 0x000fc60008000000 */
[----:B------:R-:W-:-:S07]  /*1790*/  ULEA UR9, UR8, UR9, 0xa ;  /* 0x0000000908097291 */ /* 0x000fce000f8e503f */
[----:B------:R-:W-:Y:S01]  /*17a0*/  UMOV UR14, UR9 ;  /* 0x00000009000e7c82 */ /* 0x000fe20008000000 */
[----:B----4-:R-:W-:-:S06]  /*17b0*/  WARPGROUP.ARRIVE ;  /* 0x00000000000079c5 */ /* 0x010fcc0000000000 */
[----:B------:R-:W-:Y:S01]  /*17c0*/  HGMMA.SP.64x64x32.F32.BF16 R56, gdesc[UR12], R56, UP0, R88, 0x0 ;  /* 0x08e058000c3879f0 */ /* 0x000fe2000bf01a38 */
[----:B------:R-:W-:Y:S01]  /*17d0*/  UIADD3 UR12, UR16, 0x400, URZ ;  /* 0x00000400100c7890 */ /* 0x000fe2000fffe03f */
[----:B------:R-:W-:-:S08]  /*17e0*/  UMOV UR13, 0x40000040 ;  /* 0x40000040000d7882 */ /* 0x000fd00000000000 */
[----:B------:R-:W-:Y:S01]  /*17f0*/  HGMMA.SP.64x64x32.F32.BF16 R24, gdesc[UR12], R24, UP0, R92, 0x0 ;  /* 0x08e05c000c1879f0 */ /* 0x000fe2000bf01a18 */
[----:B------:R-:W-:Y:S02]  /*1800*/  UIADD3 UR12, UR16, 0x2, URZ ;  /* 0x00000002100c7890 */ /* 0x000fe4000fffe03f */
[----:B------:R-:W-:Y:S01]  /*1810*/  UIADD3 UR14, UR9, 0x4, URZ ;  /* 0x00000004090e7890 */ /* 0x000fe2000fffe03f */
[----:B------:R-:W-:Y:S01]  /*1820*/  UMOV UR13, 0x40000040 ;  /* 0x40000040000d7882 */ /* 0x000fe20000000000 */
[----:B------:R-:W-:-:S07]  /*1830*/  UMOV UR15, 0x40000040 ;  /* 0x40000040000f7882 */ /* 0x000fce0000000000 */
[----:B------:R-:W-:Y:S01]  /*1840*/  HGMMA.SP.64x64x32.F32.BF16 R56, gdesc[UR12], R56, R89, 0x0 ;  /* 0x08e059000c3879f0 */ /* 0x000fe20008701a38 */
[----:B------:R-:W-:Y:S01]  /*1850*/  UIADD3 UR12, UR16, 0x402, URZ ;  /* 0x00000402100c7890 */ /* 0x000fe2000fffe03f */
[----:B------:R-:W-:-:S08]  /*1860*/  UMOV UR13, 0x40000040 ;  /* 0x40000040000d7882 */ /* 0x000fd00000000000 */
[----:B------:R-:W-:Y:S01]  /*1870*/  HGMMA.SP.64x64x32.F32.BF16 R24, gdesc[UR12], R24, R93, 0x0 ;  /* 0x08e05d000c1879f0 */ /* 0x000fe20008701a18 */
        /* <DEDUP_REMOVED lines=15> */
[----:B------:R-:W-:Y:S03]  /*1970*/  HGMMA.SP.64x64x32.F32.BF16 R24, gdesc[UR12], R24, R95, 0x0, gsb0 ;  /* 0x08e05f000c1879f0 */ /* 0x000fe60008001a18 */
[----:B------:R-:W-:Y:S02]  /*1980*/  WARPGROUP.DEPBAR.LE gsb0, 0x0 ;  /* 0x00008000000079c5 */ /* 0x000fe40000010000 */
[----:B------:R-:W-:Y:S05]  /*1990*/  @!P1 BRA `(.L_x_22) ;  /* 0x0000000000049947 */ /* 0x000fea0003800000 */
[----:B------:R-:W-:Y:S01]  /*19a0*/  BPT.TRAP 0x1 ;  /* 0x000000040000795c */ /* 0x000fe20000300000 */
.L_x_22:
[----:B------:R-:W-:-:S13]  /*19b0*/  LOP3.LUT P0, RZ, R8, R7, RZ, 0xc0, !PT ;  /* 0x0000000708ff7212 */ /* 0x000fda000780c0ff */
[----:B------:R-:W-:-:S05]  /*19c0*/  @P0 LEA R13, R12, UR17, 0x3 ;  /* 0x000000110c0d0c11 */ /* 0x000fca000f8e18ff */
[----:B-1----:R-:W-:-:S05]  /*19d0*/  @P0 VIADD R16, R13, 0x20 ;  /* 0x000000200d100836 */ /* 0x002fca0000000000 */
[----:B------:R-:W-:-:S04]  /*19e0*/  @P0 PRMT R16, R9, 0x654, R16 ;  /* 0x0000065409100816 */ /* 0x000fc80000000010 */
[----:B------:R1:W-:Y:S01]  /*19f0*/  @P0 SYNCS.ARRIVE.TRANS64.RED.A1T0 RZ, [R16+URZ], RZ ;  /* 0x000000ff10ff09a7 */ /* 0x0003e2000810043f */
[----:B------:R-:W-:-:S13]  /*1a00*/  ISETP.GT.U32.AND P0, PT, R5, 0x1, PT ;  /* 0x000000010500780c */ /* 0x000fda0003f04070 */
[----:B-1----:R-:W-:Y:S05]  /*1a10*/  @P0 BRA `(.L_x_23) ;  /* 0x0000000000040947 */ /* 0x002fea0003800000 */
[----:B------:R-:W-:Y:S01]  /*1a20*/  BPT.TRAP 0x1 ;  /* 0x000000040000795c */ /* 0x000fe20000300000 */
.L_x_23:
[----:B------:R-:W-:Y:S01]  /*1a30*/  UIADD3 UR8, UR8, 0x1, URZ ;  /* 0x0000000108087890 */ /* 0x000fe2000fffe03f */
[C---:B------:R-:W-:Y:S01]  /*1a40*/  ISETP.GT.AND P1, PT, R11.reuse, 0x1, PT ;  /* 0x000000010b00780c */ /* 0x040fe20003f24270 */
[----:B------:R-:W-:Y:S02]  /*1a50*/  VIADD R12, R12, 0x1 ;  /* 0x000000010c0c7836 */ /* 0x000fe40000000000 */
[----:B------:R-:W-:Y:S01]  /*1a60*/  UISETP.NE.AND UP0, UPT, UR8, 0x4, UPT ;  /* 0x000000040800788c */ /* 0x000fe2000bf05270 */
[----:B------:R-:W-:Y:S02]  /*1a70*/  VIADD R11, R11, 0xffffffff ;  /* 0xffffffff0b0b7836 */ /* 0x000fe40000000000 */
[C---:B------:R-:W-:Y:S01]  /*1a80*/  ISETP.NE.AND P0, PT, R12.reuse, 0x4, PT ;  /* 0x000000040c00780c */ /* 0x040fe20003f05270 */
[----:B------:R-:W-:Y:S02]  /*1a90*/  USEL UR9, URZ, 0x1, UP0 ;  /* 0x000000013f097887 */ /* 0x000fe40008000000 */
[----:B------:R-:W-:Y:S01]  /*1aa0*/  USEL UR8, UR8, URZ, UP0 ;  /* 0x0000003f08087287 */ /* 0x000fe20008000000 */
[----:B------:R-:W-:Y:S01]  /*1ab0*/  SEL R12, R12, RZ, P0 ;  /* 0x000000ff0c0c7207 */ /* 0x000fe20000000000 */
[----:B------:R-:W-:-:S02]  /*1ac0*/  UPLOP3.LUT UP0, UPT, UPT, UPT, UPT, 0x80, 0x0 ;  /* 0x000000000000789c */ /* 0x000fc40003f0f070 */
[----:B------:R-:W-:Y:S01]  /*1ad0*/  LOP3.LUT R19, R19, UR9, RZ, 0x3c, !PT ;  /* 0x0000000913137c12 */ /* 0x000fe2000f8e3cff */
[----:B------:R-:W-:Y:S08]  /*1ae0*/  @P1 BRA `(.L_x_24) ;  /* 0xfffffff800a01947 */ /* 0x000ff0000383ffff */
.L_x_17:
[----:B------:R-:W1:Y:S01]  /*1af0*/  LDC R106, c[0x0][0x288] ;  /* 0x0000a200ff6a7b82 */ /* 0x000e620000000800 */
[----:B------:R-:W-:Y:S01]  /*1b00*/  LOP3.LUT R11, R4, 0x60, RZ, 0xc0, !PT ;  /* 0x00000060040b7812 */ /* 0x000fe200078ec0ff */
[----:B------:R-:W-:Y:S01]  /*1b10*/  UIADD3 UR5, UR6, UR5, URZ ;  /* 0x0000000506057290 */ /* 0x000fe2000fffe03f */
[----:B------:R-:W-:Y:S01]  /*1b20*/  SHF.R.U32.HI R12, RZ, 0x2, R4 ;  /* 0x00000002ff0c7819 */ /* 0x000fe20000011604 */
[----:B------:R-:W-:Y:S01]  /*1b30*/  IMAD.SHL.U32 R17, R17, 0x100, RZ ;  /* 0x0000010011117824 */ /* 0x000fe200078e00ff */
[----:B------:R-:W-:Y:S01]  /*1b40*/  SHF.R.U32.HI R11, RZ, 0x5, R11 ;  /* 0x00000005ff0b7819 */ /* 0x000fe2000001160b */
[----:B------:R-:W-:Y:S01]  /*1b50*/  USHF.R.U32.HI UR7, URZ, 0x2, UR5 ;  /* 0x000000023f077899 */ /* 0x000fe20008011605 */
[----:B------:R-:W-:Y:S01]  /*1b60*/  LOP3.LUT R12, R12, 0x7, RZ, 0xc0, !PT ;  /* 0x000000070c0c7812 */ /* 0x000fe200078ec0ff */
[----:B------:R-:W-:Y:S01]  /*1b70*/  ULDC UR12, c[0x0][0x284] ;  /* 0x0000a100000c7ab9 */ /* 0x000fe20000000800 */
[----:B------:R-:W-:Y:S01]  /*1b80*/  LOP3.LUT R13, R10, 0x1, RZ, 0xc0, !PT ;  /* 0x000000010a0d7812 */ /* 0x000fe200078ec0ff */
[C---:B0-----:R-:W-:Y:S01]  /*1b90*/  IMAD.SHL.U32 R15, R11.reuse, 0x10, RZ ;  /* 0x000000100b0f7824 */ /* 0x041fe200078e00ff */
[----:B------:R-:W-:Y:S01]  /*1ba0*/  ULOP3.LUT UR7, UR7, 0x1, URZ, 0xc0, !UPT ;  /* 0x0000000107077892 */ /* 0x000fe2000f8ec03f */
[----:B------:R-:W-:Y:S01]  /*1bb0*/  IMAD R16, R11, -0x10, -R12 ;  /* 0xfffffff00b107824 */ /* 0x000fe200078e0a0c */
[----:B------:R-:W-:Y:S01]  /*1bc0*/  SHF.R.U32.HI R11, RZ, 0x1, R4 ;  /* 0x00000001ff0b7819 */ /* 0x000fe20000011604 */
[----:B------:R-:W-:Y:S01]  /*1bd0*/  ULDC.64 UR8, c[0x0][0x6d0] ;  /* 0x0001b40000087ab9 */ /* 0x000fe20000000a00 */
[----:B------:R-:W-:Y:S01]  /*1be0*/  LOP3.LUT R12, R15, 0xfffffff0, R12, 0xe2, !PT ;  /* 0xfffffff00f0c7812 */ /* 0x000fe200078ee20c */
[----:B------:R-:W-:Y:S01]  /*1bf0*/  IMAD.SHL.U32 R15, R14, 0x40, RZ ;  /* 0x000000400e0f7824 */ /* 0x000fe200078e00ff */
[----:B------:R-:W-:Y:S01]  /*1c00*/  SHF.R.S32.HI R123, RZ, 0x1f, R6 ;  /* 0x0000001fff7b7819 */ /* 0x000fe20000011406 */
[----:B------:R-:W-:Y:S01]  /*1c10*/  UISETP.GT.U32.AND UP0, UPT, UR5, 0x3, UPT ;  /* 0x000000030500788c */ /* 0x000fe2000bf04070 */
[----:B------:R-:W-:Y:S01]  /*1c20*/  LOP3.LUT R12, R12, 0x40, R11, 0xf8, !PT ;  /* 0x000000400c0c7812 */ /* 0x000fe200078ef80b */
[----:B------:R-:W-:Y:S01]  /*1c30*/  UISETP.NE.U32.AND UP1, UPT, UR7, 0x1, UPT ;  /* 0x000000010700788c */ /* 0x000fe2000bf25070 */
[----:B------:R-:W-:Y:S01]  /*1c40*/  IMAD R16, R13, -0x40, R16 ;  /* 0xffffffc00d107824 */ /* 0x000fe200078e0210 */
[----:B------:R-:W-:Y:S01]  /*1c50*/  UISETP.LT.U32.AND UP0, UPT, UR6, 0x4, UP0 ;  /* 0x000000040600788c */ /* 0x000fe20008701070 */
[----:B------:R-:W-:Y:S01]  /*1c60*/  LOP3.LUT R108, R12, R17, RZ, 0xfc, !PT ;  /* 0x000000110c6c7212 */ /* 0x000fe200078efcff */
[----:B------:R-:W-:Y:S01]  /*1c70*/  IMAD R13, R123, UR8, RZ ;  /* 0x000000087b0d7c24 */ /* 0x000fe2000f8e02ff */
[----:B-1----:R-:W-:Y:S01]  /*1c80*/  ISETP.GE.AND P0, PT, R15, R106, PT ;  /* 0x0000006a0f00720c */ /* 0x002fe20003f06270 */
[----:B------:R-:W-:Y:S01]  /*1c90*/  UISETP.GT.U32.AND UP1, UPT, UR6, 0x3, !UP1 ;  /* 0x000000030600788c */ /* 0x000fe2000cf24070 */
[--C-:B------:R-:W-:Y:S01]  /*1ca0*/  SHF.R.S32.HI R109, RZ, 0x1f, R108.reuse ;  /* 0x0000001fff6d7819 */ /* 0x100fe2000001146c */
[----:B------:R-:W-:Y:S01]  /*1cb0*/  IMAD R19, R6, UR9, R13 ;  /* 0x0000000906137c24 */ /* 0x000fe2000f8e020d */
[----:B------:R-:W-:Y:S01]  /*1cc0*/  ISETP.GE.OR P0, PT, R17, UR12, P0 ;  /* 0x0000000c11007c0c */ /* 0x000fe20008706670 */
[----:B------:R-:W-:Y:S01]  /*1cd0*/  USEL UR7, URZ, 0x1, !UP1 ;  /* 0x000000013f077887 */ /* 0x000fe2000c800000 */
[----:B------:R-:W-:Y:S01]  /*1ce0*/  LOP3.LUT R11, R4, 0x3, RZ, 0xc0, !PT ;  /* 0x00000003040b7812 */ /* 0x000fe200078ec0ff */
[----:B------:R-:W-:Y:S01]  /*1cf0*/  IMAD.WIDE.U32 R12, R6, UR8, R108 ;  /* 0x00000008060c7c25 */ /* 0x000fe2000f8e006c */
[----:B------:R-:W-:Y:S01]  /*1d00*/  USEL UR8, URZ, 0x1, !UP0 ;  /* 0x000000013f087887 */ /* 0x000fe2000c000000 */
[----:B------:R-:W-:-:S02]  /*1d10*/  WARPGROUP.DEPBAR.LE gsb0, 0x0 ;  /* 0x00008000000079c5 */ /* 0x000fc40000010000 */
[----:B------:R-:W-:Y:S01]  /*1d20*/  IMAD R106, R11, -0x2, R106 ;  /* 0xfffffffe0b6a7824 */ /* 0x000fe200078e026a */
[----:B------:R-:W-:Y:S01]  /*1d30*/  ULOP3.LUT UR5, UR5, 0x3, URZ, 0xc0, !UPT ;  /* 0x0000000305057892 */ /* 0x000fe2000f8ec03f */
[----:B------:R-:W-:Y:S01]  /*1d40*/  IADD3 R11, -R17, UR12, R16 ;  /* 0x0000000c110b7c10 */ /* 0x000fe2000fffe110 */
[----:B------:R-:W-:Y:S01]  /*1d50*/  ULOP3.LUT UR4, UR7, UR4, UR8, 0x96, !UPT ;  /* 0x0000000407047292 */ /* 0x000fe2000f8e9608 */
[----:B------:R-:W-:Y:S02]  /*1d60*/  IMAD.IADD R13, R13, 0x1, R19 ;  /* 0x000000010d0d7824 */ /* 0x000fe400078e0213 */
[----:B------:R-:W-:Y:S01]  /*1d70*/  IMAD.IADD R106, R106, 0x1, -R15 ;  /* 0x000000016a6a7824 */ /* 0x000fe200078e0a0f */
[----:B------:R-:W-:Y:S08]  /*1d80*/  @P0 BRA `(.L_x_25) ;  /* 0x00000048005c0947 */ /* 0x000ff00003800000 */
[----:B------:R-:W0:Y:S01]  /*1d90*/  LDC.64 R88, c[0x0][0x6c8] ;  /* 0x0001b200ff587b82 */ /* 0x000e220000000a00 */
[----:B------:R-:W-:Y:S01]  /*1da0*/  IMAD.WIDE R14, R14, 0x40, RZ ;  /* 0x000000400e0e7825 */ /* 0x000fe200078e02ff */
[----:B---3-5:R-:W-:Y:S01]  /*1db0*/  FSETP.NEU.AND P1, PT, R104, RZ, PT ;  /* 0x000000ff6800720b */ /* 0x028fe20003f2d000 */
[----:B------:R-:W-:Y:S01]  /*1dc0*/  BSSY B0, `(.L_x_25) ;  /* 0x0000493000007945 */ /* 0x000fe20003800000 */
[----:B------:R-:W-:Y:S01]  /*1dd0*/  ISETP.GT.AND P0, PT, R106, RZ, PT ;  /* 0x000000ff6a00720c */ /* 0x000fe20003f04270 */
[----:B------:R-:W-:-:S03]  /*1de0*/  IMAD.SHL.U32 R121, R4, 0x2, RZ ;  /* 0x0000000204797824 */ /* 0x000fc600078e00ff */
[----:B------:R-:W-:Y:S02]  /*1df0*/  ISETP.GT.AND P2, PT, R11, RZ, P0 ;  /* 0x000000ff0b00720c */ /* 0x000fe40000744270 */
[----:B------:R-:W-:Y:S01]  /*1e00*/  LOP3.LUT R121, R14, 0x6, R121, 0xf8, !PT ;  /* 0x000000060e797812 */ /* 0x000fe200078ef879 */
[----:B0-----:R-:W-:-:S04]  /*1e10*/  IMAD R16, R15, R88, RZ ;  /* 0x000000580f107224 */ /* 0x001fc800078e02ff */
[----:B------:R-:W-:-:S04]  /*1e20*/  IMAD.WIDE.U32 R18, R121, R88, R12 ;  /* 0x0000005879127225 */ /* 0x000fc800078e000c */
[----:B------:R-:W-:-:S04]  /*1e30*/  IMAD R13, R121, R89, R16 ;  /* 0x00000059790d7224 */ /* 0x000fc800078e0210 */
[----:B------:R-:W-:Y:S01]  /*1e40*/  IMAD.IADD R17, R19, 0x1, R13 ;  /* 0x0000000113117824 */ /* 0x000fe200078e020d */
[----:B------:R-:W-:Y:S06]  /*1e50*/  @!P1 BRA `(.L_x_26) ;  /* 0x0000003400909947 */ /* 0x000fec0003800000 */
[----:B------:R-:W0:Y:S01]  /*1e60*/  LDC.64 R110, c[0x0][0x6b0] ;  /* 0x0001ac00ff6e7b82 */ /* 0x000e220000000a00 */
[----:B------:R-:W-:Y:S01]  /*1e70*/  ULDC.64 UR8, c[0x0][0x6b8] ;  /* 0x0001ae0000087ab9 */ /* 0x000fe20000000a00 */
[----:B------:R-:W-:Y:S01]  /*1e80*/  ULDC.64 UR12, c[0x0][0x6a8] ;  /* 0x0001aa00000c7ab9 */ /* 0x000fe20000000a00 */
[----:B------:R-:W-:Y:S01]  /*1e90*/  IMAD R123, R123, UR8, RZ ;  /* 0x000000087b7b7c24 */ /* 0x000fe2000f8e02ff */
[----:B------:R-:W-:Y:S01]  /*1ea0*/  ULDC.64 UR14, c[0x0][0x6c0] ;  /* 0x0001b000000e7ab9 */ /* 0x000fe20000000a00 */
[----:B------:R-:W-:-:S03]  /*1eb0*/  IMAD.WIDE.U32 R114, R6, UR8, R108 ;  /* 0x0000000806727c25 */ /* 0x000fc6000f8e006c */
[----:B------:R-:W1:Y:S01]  /*1ec0*/  LDC.64 R20, c[0x0][0x6b0] ;  /* 0x0001ac00ff147b82 */ /* 0x000e620000000a00 */
[----:B------:R-:W-:Y:S02]  /*1ed0*/  IMAD R123, R6, UR9, R123 ;  /* 0x00000009067b7c24 */ /* 0x000fe4000f8e027b */
[----:B------:R-:W-:Y:S02]  /*1ee0*/  IMAD.MOV.U32 R112, RZ, RZ, R114 ;  /* 0x000000ffff707224 */ /* 0x000fe400078e0072 */
[----:B------:R-:W-:Y:S02]  /*1ef0*/  IMAD.IADD R113, R115, 0x1, R123 ;  /* 0x0000000173717824 */ /* 0x000fe400078e027b */
[-C--:B0-----:R-:W-:Y:S02]  /*1f00*/  IMAD R14, R15, R110.reuse, RZ ;  /* 0x0000006e0f0e7224 */ /* 0x081fe400078e02ff */
[----:B------:R-:W-:-:S04]  /*1f10*/  IMAD.WIDE.U32 R12, R121, R110, R112 ;  /* 0x0000006e790c7225 */ /* 0x000fc800078e0070 */
[----:B------:R-:W-:Y:S01]  /*1f20*/  IMAD R125, R121, R111, R14 ;  /* 0x0000006f797d7224 */ /* 0x000fe200078e020e */
[----:B------:R-:W-:-:S03]  /*1f30*/  LEA R14, P1, R12, UR12, 0x2 ;  /* 0x0000000c0c0e7c11 */ /* 0x000fc6000f8210ff */
[----:B------:R-:W-:-:S05]  /*1f40*/  IMAD.IADD R13, R13, 0x1, R125 ;  /* 0x000000010d0d7824 */ /* 0x000fca00078e027d */
[----:B------:R-:W-:-:S05]  /*1f50*/  LEA.HI.X R15, R12, UR13, R13, 0x2, P1 ;  /* 0x0000000d0c0f7c11 */ /* 0x000fca00088f140d */
[----:B------:R0:W3:Y:S01]  /*1f60*/  @P2 LDG.E.LTC128B R23, desc[UR10][R14.64] ;  /* 0x0000000a0e172981 */ /* 0x0000e2000c1e1920 */
[----:B------:R-:W-:Y:S01]  /*1f70*/  LEA R16, P1, R18, UR14, 0x2 ;  /* 0x0000000e12107c11 */ /* 0x000fe2000f8210ff */
[----:B------:R-:W-:Y:S01]  /*1f80*/  IMAD.WIDE.U32 R12, R121, R110, R108 ;  /* 0x0000006e790c7225 */ /* 0x000fe200078e006c */
[----:B------:R-:W-:Y:S01]  /*1f90*/  ISETP.GT.AND P6, PT, R106, 0x1, PT ;  /* 0x000000016a00780c */ /* 0x000fe20003fc4270 */
[----:B------:R-:W-:Y:S01]  /*1fa0*/  BSSY B1, `(.L_x_27) ;  /* 0x0000016000017945 */ /* 0x000fe20003800000 */
[----:B------:R-:W-:Y:S01]  /*1fb0*/  LEA.HI.X R17, R18, UR15, R17, 0x2, P1 ;  /* 0x0000000f12117c11 */ /* 0x000fe200088f1411 */
[----:B------:R-:W-:Y:S01]  /*1fc0*/  IMAD.IADD R19, R125, 0x1, R13 ;  /* 0x000000017d137824 */ /* 0x000fe200078e020d */
[----:B------:R-:W-:Y:S01]  /*1fd0*/  ISETP.GT.AND P1, PT, R11, RZ, P6 ;  /* 0x000000ff0b00720c */ /* 0x000fe20003724270 */
[----:B------:R-:W-:Y:S01]  /*1fe0*/  IMAD.MOV.U32 R18, RZ, RZ, R12 ;  /* 0x000000ffff127224 */ /* 0x000fe200078e000c */
[----:B------:R-:W-:-:S03]  /*1ff0*/  LOP3.LUT R132, R132, 0xfffffffd, RZ, 0xc0, !PT ;  /* 0xfffffffd84847812 */ /* 0x000fc600078ec0ff */
[----:B------:R-:W-:-:S04]  /*2000*/  IMAD.WIDE.U32 R18, R6, UR8, R18 ;  /* 0x0000000806127c25 */ /* 0x000fc8000f8e0012 */
[----:B------:R-:W-:Y:S01]  /*2010*/  @P6 LOP3.LUT R132, R132, 0x2, RZ, 0xfc, !PT ;  /* 0x0000000284846812 */ /* 0x000fe200078efcff */
[----:B0-----:R-:W-:Y:S02]  /*2020*/  IMAD.IADD R15, R123, 0x1, R19 ;  /* 0x000000017b0f7824 */ /* 0x001fe400078e0213 */
[----:B---3--:R-:W-:Y:S01]  /*2030*/  FMUL R91, R23, R104 ;  /* 0x00000068175b7220 */ /* 0x008fe20000400000 */
[----:B------:R-:W-:-:S03]  /*2040*/  IMAD.MOV.U32 R93, RZ, RZ, R23 ;  /* 0x000000ffff5d7224 */ /* 0x000fc600078e0017 */
[----:B--2---:R-:W-:Y:S01]  /*2050*/  FFMA R95, R56, R105, R91 ;  /* 0x00000069385f7223 */ /* 0x004fe2000000005b */
[----:B-1----:R-:W-:-:S04]  /*2060*/  IMAD.WIDE.U32 R90, R121, R110, R20 ;  /* 0x0000006e795a7225 */ /* 0x002fc800078e0014 */
[----:B------:R-:W-:Y:S01]  /*2070*/  IMAD.IADD R97, R125, 0x1, R91 ;  /* 0x000000017d617824 */ /* 0x000fe200078e025b */
[-C--:B------:R-:W-:Y:S01]  /*2080*/  IADD3 R13, P3, R114, R90.reuse, RZ ;  /* 0x0000005a720d7210 */ /* 0x080fe20007f7e0ff */
[----:B------:R0:W-:Y:S01]  /*2090*/  @P2 STG.E desc[UR10][R16.64], R95 ;  /* 0x0000005f10002986 */ /* 0x0001e2000c10190a */
[----:B------:R-:W-:Y:S02]  /*20a0*/  IADD3 R22, P2, R108, R90, RZ ;  /* 0x0000005a6c167210 */ /* 0x000fe40007f5e0ff */
[----:B------:R-:W-:Y:S01]  /*20b0*/  LEA R12, P4, R13, UR12, 0x2 ;  /* 0x0000000c0d0c7c11 */ /* 0x000fe2000f8810ff */
[----:B------:R-:W-:-:S05]  /*20c0*/  IMAD.X R14, R97, 0x1, R113, P3 ;  /* 0x00000001610e7824 */ /* 0x000fca00018e0671 */
[----:B------:R-:W-:Y:S01]  /*20d0*/  LEA.HI.X R13, R13, UR13, R14, 0x2, P4 ;  /* 0x0000000d0d0d7c11 */ /* 0x000fe2000a0f140e */
[----:B------:R-:W-:Y:S06]  /*20e0*/  @!P1 BRA `(.L_x_28) ;  /* 0x0000000000049947 */ /* 0x000fec0003800000 */
[----:B------:R1:W5:Y:S02]  /*20f0*/  LDG.E.LTC128B R93, desc[UR10][R12.64] ;  /* 0x0000000a0c5d7981 */ /* 0x000364000c1e1920 */
.L_x_28:
[----:B------:R-:W-:Y:S05]  /*2100*/  BSYNC B1 ;  /* 0x0000000000017941 */ /* 0x000fea0003800000 */
.L_x_27:
[----:B-----5:R-:W-:Y:S01]  /*2110*/  FMUL R56, R93, R104 ;  /* 0x000000685d387220 */ /* 0x020fe20000400000 */
[C---:B-1----:R-:W-:Y:S01]  /*2120*/  LEA R12, P3, R88.reuse, R16, 0x2 ;  /* 0x00000010580c7211 */ /* 0x042fe200078610ff */
[----:B------:R-:W-:Y:S01]  /*2130*/  IMAD.X R23, R109, 0x1, R97, P2 ;  /* 0x000000016d177824 */ /* 0x000fe200010e0661 */
[----:B------:R-:W-:Y:S01]  /*2140*/  ISETP.GT.AND P2, PT, R11, 0x8, P0 ;  /* 0x000000080b00780c */ /* 0x000fe20000744270 */
[----:B------:R-:W-:Y:S01]  /*2150*/  FFMA R19, R57, R105, R56 ;  /* 0x0000006939137223 */ /* 0x000fe20000000038 */
[----:B------:R-:W-:Y:S01]  /*2160*/  LEA.HI.X R13, R88, R17, R89, 0x2, P3 ;  /* 0x00000011580d7211 */ /* 0x000fe200018f1459 */
[----:B------:R-:W-:Y:S01]  /*2170*/  IMAD.WIDE.U32 R22, R6, UR8, R22 ;  /* 0x0000000806167c25 */ /* 0x000fe2000f8e0016 */
[C---:B------:R-:W-:Y:S01]  /*2180*/  LEA R14, P4, R18.reuse, UR12, 0x2 ;  /* 0x0000000c120e7c11 */ /* 0x040fe2000f8810ff */
[----:B------:R-:W-:Y:S02]  /*2190*/  BSSY B1, `(.L_x_29) ;  /* 0x0000009000017945 */ /* 0x000fe40003800000 */
[----:B------:R1:W-:Y:S01]  /*21a0*/  @P1 STG.E desc[UR10][R12.64], R19 ;  /* 0x000000130c001986 */ /* 0x0003e2000c10190a */
[----:B------:R-:W-:Y:S01]  /*21b0*/  LEA.HI.X R15, R18, UR13, R15, 0x2, P4 ;  /* 0x0000000d120f7c11 */ /* 0x000fe2000a0f140f */
[----:B------:R-:W-:-:S02]  /*21c0*/  IMAD.MOV.U32 R56, RZ, RZ, R90 ;  /* 0x000000ffff387224 */ /* 0x000fc400078e005a */
[----:B------:R-:W-:Y:S02]  /*21d0*/  IMAD.MOV.U32 R57, RZ, RZ, R97 ;  /* 0x000000ffff397224 */ /* 0x000fe400078e0061 */
[----:B------:R-:W-:Y:S02]  /*21e0*/  IMAD R116, R111, 0x7, RZ ;  /* 0x000000076f747824 */ /* 0x000fe400078e02ff */
[----:B------:R-:W-:Y:S01]  /*21f0*/  IMAD.IADD R91, R123, 0x1, R23 ;  /* 0x000000017b5b7824 */ /* 0x000fe200078e0217 */
[----:B------:R-:W-:Y:S06]  /*2200*/  @!P2 BRA `(.L_x_30) ;  /* 0x000000000004a947 */ /* 0x000fec0003800000 */
[----:B------:R2:W5:Y:S02]  /*2210*/  LDG.E.LTC128B R93, desc[UR10][R14.64+0x20] ;  /* 0x0000200a0e5d7981 */ /* 0x000564000c1e1920 */
.L_x_30:
[----:B------:R-:W-:Y:S05]  /*2220*/  BSYNC B1 ;  /* 0x0000000000017941 */ /* 0x000fea0003800000 */
.L_x_29:
[----:B------:R-:W-:Y:S01]  /*2230*/  ISETP.GT.AND P3, PT, R11, 0x8, P6 ;  /* 0x000000080b00780c */ /* 0x000fe20003764270 */
[----:B-1---5:R-:W-:Y:S01]  /*2240*/  FMUL R19, R93, R104 ;  /* 0x000000685d137220 */ /* 0x022fe20000400000 */
[----:B------:R-:W-:Y:S01]  /*2250*/  ISETP.GT.AND P5, PT, R106, 0x8, PT ;  /* 0x000000086a00780c */ /* 0x000fe20003fa4270 */
[----:B------:R-:W-:Y:S01]  /*2260*/  IMAD.WIDE.U32 R56, R110, 0x7, R56 ;  /* 0x000000076e387825 */ /* 0x000fe200078e0038 */
[----:B------:R-:W-:-:S03]  /*2270*/  LEA R18, P1, R22, UR12, 0x2 ;  /* 0x0000000c16127c11 */ /* 0x000fc6000f8210ff */
[----:B0-----:R-:W-:Y:S01]  /*2280*/  FFMA R95, R58, R105, R19 ;  /* 0x000000693a5f7223 */ /* 0x001fe20000000013 */
[----:B------:R-:W-:Y:S01]  /*2290*/  LOP3.LUT R132, R132, 0xfffffffb, RZ, 0xc0, !PT ;  /* 0xfffffffb84847812 */ /* 0x000fe200078ec0ff */
[----:B------:R-:W-:Y:S01]  /*22a0*/  BSSY B1, `(.L_x_31) ;  /* 0x000000b000017945 */ /* 0x000fe20003800000 */
[----:B------:R-:W-:Y:S01]  /*22b0*/  LEA.HI.X R19, R22, UR13, R91, 0x2, P1 ;  /* 0x0000000d16137c11 */ /* 0x000fe200088f145b */
[----:B------:R-:W-:Y:S01]  /*22c0*/  IMAD.IADD R91, R57, 0x1, R116 ;  /* 0x00000001395b7824 */ /* 0x000fe200078e0274 */
[----:B------:R-:W-:Y:S01]  /*22d0*/  IADD3 R23, P1, R114, R56, RZ ;  /* 0x0000003872177210 */ /* 0x000fe20007f3e0ff */
[----:B------:R0:W-:Y:S01]  /*22e0*/  @P2 STG.E desc[UR10][R16.64+0x20], R95 ;  /* 0x0000205f10002986 */ /* 0x0001e2000c10190a */
[----:B------:R-:W-:-:S03]  /*22f0*/  ISETP.GT.AND P2, PT, R11, RZ, P5 ;  /* 0x000000ff0b00720c */ /* 0x000fc60002f44270 */
[----:B------:R-:W-:Y:S01]  /*2300*/  IMAD.X R90, R91, 0x1, R113, P1 ;  /* 0x000000015b5a7824 */ /* 0x000fe200008e0671 */
[----:B------:R-:W-:Y:S02]  /*2310*/  @P5 LOP3.LUT R132, R132, 0x4, RZ, 0xfc, !PT ;  /* 0x0000000484845812 */ /* 0x000fe400078efcff */
[----:B------:R-:W-:Y:S01]  /*2320*/  LEA R22, P1, R23, UR12, 0x2 ;  /* 0x0000000c17167c11 */ /* 0x000fe2000f8210ff */
[----:B------:R-:W-:-:S12]  /*2330*/  @!P3 BRA `(.L_x_32) ;  /* 0x000000000004b947 */ /* 0x000fd80003800000 */
[----:B------:R1:W5:Y:S02]  /*2340*/  LDG.E.LTC128B R93, desc[UR10][R18.64+0x20] ;  /* 0x0000200a125d7981 */ /* 0x000364000c1e1920 */
.L_x_32:
[----:B------:R-:W-:Y:S05]  /*2350*/  BSYNC B1 ;  /* 0x0000000000017941 */ /* 0x000fea0003800000 */
.L_x_31:
[----:B-----5:R-:W-:Y:S01]  /*2360*/  FMUL R58, R93, R104 ;  /* 0x000000685d3a7220 */ /* 0x020fe20000400000 */
[----:B------:R-:W-:Y:S01]  /*2370*/  IMAD.MOV.U32 R141, RZ, RZ, R93 ;  /* 0x000000ffff8d7224 */ /* 0x000fe200078e005d */
[----:B------:R-:W-:Y:S02]  /*2380*/  LEA.HI.X R23, R23, UR13, R90, 0x2, P1 ;  /* 0x0000000d17177c11 */ /* 0x000fe400088f145a */
[----:B------:R-:W-:-:S05]  /*2390*/  FFMA R59, R59, R105, R58 ;  /* 0x000000693b3b7223 */ /* 0x000fca000000003a */
[----:B------:R3:W-:Y:S04]  /*23a0*/  @P3 STG.E desc[UR10][R12.64+0x20], R59 ;  /* 0x0000203b0c003986 */ /* 0x0007e8000c10190a */
[----:B------:R4:W3:Y:S01]  /*23b0*/  @P2 LDG.E.LTC128B R141, desc[UR10][R22.64] ;  /* 0x0000000a168d2981 */ /* 0x0008e2000c1e1920 */
[----:B------:R-:W-:Y:S02]  /*23c0*/  IADD3 R56, P1, R56, R110, RZ ;  /* 0x0000006e38387210 */ /* 0x000fe40007f3e0ff */
[----:B------:R-:W-:-:S03]  /*23d0*/  ISETP.GT.AND P4, PT, R106, 0x9, PT ;  /* 0x000000096a00780c */ /* 0x000fc60003f84270 */
[----:B------:R-:W-:Y:S02]  /*23e0*/  IMAD.X R57, R91, 0x1, R111, P1 ;  /* 0x000000015b397824 */ /* 0x000fe400008e066f */
[----:B------:R-:W-:-:S04]  /*23f0*/  IMAD.WIDE.U32 R90, R88, 0x1c, R12 ;  /* 0x0000001c585a7825 */ /* 0x000fc800078e000c */
[----:B------:R-:W-:-:S04]  /*2400*/  IMAD.WIDE.U32 R142, R110, 0x7, R56 ;  /* 0x000000076e8e7825 */ /* 0x000fc800078e0038 */
[----:B------:R-:W-:Y:S01]  /*2410*/  IMAD.IADD R144, R116, 0x1, R143 ;  /* 0x0000000174907824 */ /* 0x000fe200078e028f */
[----:B------:R-:W-:Y:S01]  /*2420*/  IADD3 R130, P1, R142, R110, RZ ;  /* 0x0000006e8e827210 */ /* 0x000fe20007f3e0ff */
[----:B----4-:R-:W-:-:S04]  /*2430*/  IMAD R23, R89, 0x1c, RZ ;  /* 0x0000001c59177824 */ /* 0x010fc800078e02ff */
[----:B------:R-:W-:Y:S02]  /*2440*/  IMAD.X R131, R144, 0x1, R111, P1 ;  /* 0x0000000190837824 */ /* 0x000fe400008e066f */
[----:B------:R-:W-:Y:S02]  /*2450*/  IMAD.IADD R23, R91, 0x1, R23 ;  /* 0x000000015b177824 */ /* 0x000fe400078e0217 */
[----:B0-----:R-:W-:-:S04]  /*2460*/  IMAD.WIDE.U32 R94, R110, 0x7, R130 ;  /* 0x000000076e5e7825 */ /* 0x001fc800078e0082 */
[----:B------:R-:W-:Y:S01]  /*2470*/  IMAD.IADD R146, R116, 0x1, R95 ;  /* 0x0000000174927824 */ /* 0x000fe200078e025f */
[----:B------:R-:W-:-:S05]  /*2480*/  IADD3 R92, P1, R94, R110, RZ ;  /* 0x0000006e5e5c7210 */ /* 0x000fca0007f3e0ff */
[----:B------:R-:W-:Y:S02]  /*2490*/  IMAD.X R93, R146, 0x1, R111, P1 ;  /* 0x00000001925d7824 */ /* 0x000fe400008e066f */
[----:B------:R-:W-:-:S04]  /*24a0*/  IMAD.WIDE.U32 R98, R110, 0x7, R92 ;  /* 0x000000076e627825 */ /* 0x000fc800078e005c */
        /* <DEDUP_REMOVED lines=10> */
[----:B------:R-:W-:Y:S01]  /*2550*/  IMAD.X R127, R122, 0x1, R111, P1 ;  /* 0x000000017a7f7824 */ /* 0x000fe200008e066f */
[----:B------:R-:W-:Y:S01]  /*2560*/  IADD3 R22, P1, R56, R114, RZ ;  /* 0x0000007238167210 */ /* 0x000fe20007f3e0ff */
[----:B------:R-:W-:-:S04]  /*2570*/  IMAD.WIDE.U32 R118, R110, 0x7, R126 ;  /* 0x000000076e767825 */ /* 0x000fc800078e007e */
[----:B------:R-:W-:Y:S01]  /*2580*/  IMAD.X R57, R57, 0x1, R113, P1 ;  /* 0x0000000139397824 */ /* 0x000fe200008e0671 */
[----:B------:R-:W-:Y:S01]  /*2590*/  IADD3 R133, P1, P3, R114, R110, R118 ;  /* 0x0000006e72857210 */ /* 0x000fe20007b3e076 */
[----:B------:R-:W-:-:S05]  /*25a0*/  IMAD.IADD R135, R116, 0x1, R119 ;  /* 0x0000000174877824 */ /* 0x000fca00078e0277 */
[----:B------:R-:W-:Y:S02]  /*25b0*/  IADD3.X R120, R113, R111, R135, P1, P3 ;  /* 0x0000006f71787210 */ /* 0x000fe40000fe6487 */
[----:B------:R-:W-:-:S04]  /*25c0*/  LEA R56, P1, R22, UR12, 0x2 ;  /* 0x0000000c16387c11 */ /* 0x000fc8000f8210ff */
[----:B------:R-:W-:Y:S01]  /*25d0*/  LEA.HI.X R57, R22, UR13, R57, 0x2, P1 ;  /* 0x0000000d16397c11 */ /* 0x000fe200088f1439 */
[----:B------:R-:W-:Y:S01]  /*25e0*/  IMAD.MOV.U32 R22, RZ, RZ, R90 ;  /* 0x000000ffff167224 */ /* 0x000fe200078e005a */
[----:B------:R-:W-:Y:S01]  /*25f0*/  ISETP.GT.AND P1, PT, R11, RZ, P4 ;  /* 0x000000ff0b00720c */ /* 0x000fe20002724270 */
[----:B---3--:R-:W-:-:S04]  /*2600*/  FMUL R59, R141, R104 ;  /* 0x000000688d3b7220 */ /* 0x008fc80000400000 */
[----:B------:R-:W-:-:S05]  /*2610*/  FFMA R107, R60, R105, R59 ;  /* 0x000000693c6b7223 */ /* 0x000fca000000003b */
[----:B------:R0:W-:Y:S04]  /*2620*/  @P2 STG.E desc[UR10][R22.64], R107 ;  /* 0x0000006b16002986 */ /* 0x0001e8000c10190a */
[----:B------:R3:W4:Y:S01]  /*2630*/  @P1 LDG.E.LTC128B R141, desc[UR10][R56.64] ;  /* 0x0000000a388d1981 */ /* 0x000722000c1e1920 */
[----:B------:R-:W-:Y:S01]  /*2640*/  IMAD.WIDE.U32 R136, R110, 0x7, R20 ;  /* 0x000000076e887825 */ /* 0x000fe200078e0014 */
[----:B------:R-:W-:Y:S01]  /*2650*/  SHF.L.U64.HI R117, R88, 0x5, R89 ;  /* 0x0000000558757819 */ /* 0x000fe20000010259 */
[----:B------:R-:W-:Y:S02]  /*2660*/  BSSY B1, `(.L_x_33) ;  /* 0x0000017000017945 */ /* 0x000fe40003800000 */
[----:B------:R-:W-:Y:S02]  /*2670*/  IMAD.IADD R137, R116, 0x1, R137 ;  /* 0x0000000174897824 */ /* 0x000fe400078e0289 */
[----:B0-----:R-:W-:-:S02]  /*2680*/  IMAD.SHL.U32 R107, R88, 0x20, RZ ;  /* 0x00000020586b7824 */ /* 0x001fc400078e00ff */
[----:B------:R-:W-:-:S03]  /*2690*/  IMAD.WIDE.U32 R20, R121, R110, R136 ;  /* 0x0000006e79147225 */ /* 0x000fc600078e0088 */
[----:B------:R-:W-:-:S04]  /*26a0*/  IADD3 R58, P2, R108, R20, RZ ;  /* 0x000000146c3a7210 */ /* 0x000fc80007f5e0ff */
[----:B------:R-:W-:-:S03]  /*26b0*/  IADD3.X R59, R109, R125, R21, P2, !PT ;  /* 0x0000007d6d3b7210 */ /* 0x000fc600017fe415 */
[----:B------:R-:W-:-:S04]  /*26c0*/  IMAD.WIDE.U32 R58, R6, UR8, R58 ;  /* 0x00000008063a7c25 */ /* 0x000fc8000f8e003a */
[----:B------:R-:W-:Y:S01]  /*26d0*/  IMAD.IADD R21, R123, 0x1, R59 ;  /* 0x000000017b157824 */ /* 0x000fe200078e023b */
[----:B------:R-:W-:-:S04]  /*26e0*/  LEA R20, P2, R58, UR12, 0x2 ;  /* 0x0000000c3a147c11 */ /* 0x000fc8000f8410ff */
[----:B------:R-:W-:Y:S02]  /*26f0*/  LEA.HI.X R21, R58, UR13, R21, 0x2, P2 ;  /* 0x0000000d3a157c11 */ /* 0x000fe400090f1415 */
[----:B---3--:R-:W-:-:S05]  /*2700*/  IADD3 R56, P2, R107, R12, RZ ;  /* 0x0000000c6b387210 */ /* 0x008fca0007f5e0ff */
[----:B------:R-:W-:Y:S01]  /*2710*/  IMAD.X R57, R117, 0x1, R13, P2 ;  /* 0x0000000175397824 */ /* 0x000fe200010e060d */
[----:B------:R-:W-:-:S05]  /*2720*/  IADD3 R138, P2, R136, R110, RZ ;  /* 0x0000006e888a7210 */ /* 0x000fca0007f5e0ff */
[----:B------:R-:W-:Y:S01]  /*2730*/  IMAD.X R139, R137, 0x1, R111, P2 ;  /* 0x00000001898b7824 */ /* 0x000fe200010e066f */
[----:B------:R-:W-:Y:S01]  /*2740*/  ISETP.GT.AND P2, PT, R11, 0x8, P5 ;  /* 0x000000080b00780c */ /* 0x000fe20002f44270 */
[----:B----4-:R-:W-:-:S04]  /*2750*/  FMUL R58, R141, R104 ;  /* 0x000000688d3a7220 */ /* 0x010fc80000400000 */
[----:B------:R-:W-:Y:S01]  /*2760*/  FFMA R89, R61, R105, R58 ;  /* 0x000000693d597223 */ /* 0x000fe2000000003a */
[----:B------:R-:W-:-:S04]  /*2770*/  IMAD.WIDE.U32 R58, R121, R110, R138 ;  /* 0x0000006e793a7225 */ /* 0x000fc800078e008a */
[----:B------:R0:W-:Y:S01]  /*2780*/  @P1 STG.E desc[UR10][R56.64], R89 ;  /* 0x0000005938001986 */ /* 0x0001e2000c10190a */
[----:B------:R-:W-:-:S04]  /*2790*/  IADD3 R60, P1, R108, R58, RZ ;  /* 0x0000003a6c3c7210 */ /* 0x000fc80007f3e0ff */
[----:B------:R-:W-:Y:S01]  /*27a0*/  IADD3.X R61, R109, R125, R59, P1, !PT ;  /* 0x0000007d6d3d7210 */ /* 0x000fe20000ffe43b */
[----:B------:R-:W-:Y:S08]  /*27b0*/  @!P2 BRA `(.L_x_34) ;  /* 0x000000000004a947 */ /* 0x000ff00003800000 */
[----:B------:R3:W5:Y:S02]  /*27c0*/  LDG.E.LTC128B R141, desc[UR10][R20.64+0x20] ;  /* 0x0000200a148d7981 */ /* 0x000764000c1e1920 */
.L_x_34:
[----:B------:R-:W-:Y:S05]  /*27d0*/  BSYNC B1 ;  /* 0x0000000000017941 */ /* 0x000fea0003800000 */
.L_x_33:
[----:B-----5:R-:W-:Y:S01]  /*27e0*/  FMUL R59, R141, R104 ;  /* 0x000000688d3b7220 */ /* 0x020fe20000400000 */
[----:B------:R-:W-:Y:S01]  /*27f0*/  IMAD.WIDE.U32 R60, R6, UR8, R60 ;  /* 0x00000008063c7c25 */ /* 0x000fe2000f8e003c */
[----:B------:R-:W-:Y:S03]  /*2800*/  BSSY B1, `(.L_x_35) ;  /* 0x0000009000017945 */ /* 0x000fe60003800000 */
[----:B0-----:R-:W-:Y:S01]  /*2810*/  FFMA R89, R62, R105, R59 ;  /* 0x000000693e597223 */ /* 0x001fe2000000003b */
[----:B------:R-:W-:Y:S01]  /*2820*/  IMAD.IADD R59, R123, 0x1, R61 ;  /* 0x000000017b3b7824 */ /* 0x000fe200078e023d */
[----:B------:R-:W-:-:S03]  /*2830*/  LEA R58, P1, R60, UR12, 0x2 ;  /* 0x0000000c3c3a7c11 */ /* 0x000fc6000f8210ff */
[----:B------:R0:W-:Y:S01]  /*2840*/  @P2 STG.E desc[UR10][R22.64+0x20], R89 ;  /* 0x0000205916002986 */ /* 0x0001e2000c10190a */
[----:B------:R-:W-:Y:S02]  /*2850*/  ISETP.GT.AND P2, PT, R11, 0x8, P4 ;  /* 0x000000080b00780c */ /* 0x000fe40002744270 */
[----:B------:R-:W-:-:S11]  /*2860*/  LEA.HI.X R59, R60, UR13, R59, 0x2, P1 ;  /* 0x0000000d3c3b7c11 */ /* 0x000fd600088f143b */
[----:B0-----:R-:W-:Y:S05]  /*2870*/  @!P2 BRA `(.L_x_36) ;  /* 0x000000000004a947 */ /* 0x001fea0003800000 */
[----:B------:R0:W5:Y:S02]  /*2880*/  LDG.E.LTC128B R141, desc[UR10][R58.64+0x20] ;  /* 0x0000200a3a8d7981 */ /* 0x000164000c1e1920 */
.L_x_36:
[----:B------:R-:W-:Y:S05]  /*2890*/  BSYNC B1 ;  /* 0x0000000000017941 */ /* 0x000fea0003800000 */
.L_x_35:
[----:B------:R-:W-:Y:S01]  /*28a0*/  IADD3 R142, P1, R114, R142, RZ ;  /* 0x0000008e728e7210 */ /* 0x000fe20007f3e0ff */
[----:B-----5:R-:W-:Y:S01]  /*28b0*/  FMUL R60, R141, R104 ;  /* 0x000000688d3c7220 */ /* 0x020fe20000400000 */
[----:B------:R-:W-:Y:S01]  /*28c0*/  ISETP.GT.AND P3, PT, R106, 0x10, PT ;  /* 0x000000106a00780c */ /* 0x000fe20003f64270 */
[----:B------:R-:W-:Y:S01]  /*28d0*/  BSSY B1, `(.L_x_37) ;  /* 0x000000d000017945 */ /* 0x000fe20003800000 */
[----:B------:R-:W-:Y:S01]  /*28e0*/  LOP3.LUT R132, R132, 0xffffffef, RZ, 0xc0, !PT ;  /* 0xffffffef84847812 */ /* 0x000fe200078ec0ff */
[----:B------:R-:W-:Y:S01]  /*28f0*/  IMAD.X R61, R144, 0x1, R113, P1 ;  /* 0x00000001903d7824 */ /* 0x000fe200008e0671 */
[----:B------:R-:W-:Y:S01]  /*2900*/  IADD3 R90, P1, R107, R90, RZ ;  /* 0x0000005a6b5a7210 */ /* 0x000fe20007f3e0ff */
[----:B------:R-:W-:-:S04]  /*2910*/  FFMA R63, R63, R105, R60 ;  /* 0x000000693f3f7223 */ /* 0x000fc8000000003c */
[----:B------:R-:W-:Y:S01]  /*2920*/  IMAD.X R91, R117, 0x1, R23, P1 ;  /* 0x00000001755b7824 */ /* 0x000fe200008e0617 */
[----:B------:R-:W-:Y:S01]  /*2930*/  ISETP.GT.AND P1, PT, R11, RZ, P3 ;  /* 0x000000ff0b00720c */ /* 0x000fe20001f24270 */
[----:B------:R4:W-:Y:S01]  /*2940*/  @P2 STG.E desc[UR10][R56.64+0x20], R63 ;  /* 0x0000203f38002986 */ /* 0x0009e2000c10190a */
[----:B------:R-:W-:Y:S02]  /*2950*/  LEA R60, P2, R142, UR12, 0x2 ;  /* 0x0000000c8e3c7c11 */ /* 0x000fe4000f8410ff */
[----:B------:R-:W-:Y:S02]  /*2960*/  @P3 LOP3.LUT R132, R132, 0x10, RZ, 0xfc, !PT ;  /* 0x0000001084843812 */ /* 0x000fe400078efcff */
[----:B------:R-:W-:-:S07]  /*2970*/  LEA.HI.X R61, R142, UR13, R61, 0x2, P2 ;  /* 0x0000000d8e3d7c11 */ /* 0x000fce00090f143d */
[----:B----4-:R-:W-:Y:S05]  /*2980*/  @!P1 BRA `(.L_x_38) ;  /* 0x0000000000049947 */ /* 0x010fea0003800000 */
[----:B------:R4:W5:Y:S02]  /*2990*/  LDG.E.LTC128B R141, desc[UR10][R60.64] ;  /* 0x0000000a3c8d7981 */ /* 0x000964000c1e1920 */
.L_x_38:
[----:B------:R-:W-:Y:S05]  /*29a0*/  BSYNC B1 ;  /* 0x0000000000017941 */ /* 0x000fea0003800000 */
.L_x_37:
[----:B----45:R-:W-:Y:S01]  /*29b0*/  FMUL R61, R141, R104 ;  /* 0x000000688d3d7220 */ /* 0x030fe20000400000 */
[----:B------:R-:W-:Y:S01]  /*29c0*/  IMAD.WIDE.U32 R136, R110, 0x7, R136 ;  /* 0x000000076e887825 */ /* 0x000fe200078e0088 */
[----:B------:R-:W-:Y:S01]  /*29d0*/  ISETP.GT.AND P2, PT, R106, 0x11, PT ;  /* 0x000000116a00780c */ /* 0x000fe20003f44270 */
[----:B------:R-:W-:Y:S02]  /*29e0*/  BSSY B1, `(.L_x_39) ;  /* 0x00000aa000017945 */ /* 0x000fe40003800000 */
[----:B------:R-:W-:Y:S01]  /*29f0*/  FFMA R61, R64, R105, R61 ;  /* 0x00000069403d7223 */ /* 0x000fe2000000003d */
[----:B------:R-:W-:-:S04]  /*2a00*/  IMAD.WIDE.U32 R138, R110, 0x7, R138 ;  /* 0x000000076e8a7825 */ /* 0x000fc800078e008a */
[----:B------:R4:W-:Y:S01]  /*2a10*/  @P1 STG.E desc[UR10][R90.64], R61 ;  /* 0x0000003d5a001986 */ /* 0x0009e2000c10190a */
[----:B------:R-:W-:-:S05]  /*2a20*/  IADD3 R60, P1, R130, R114, RZ ;  /* 0x00000072823c7210 */ /* 0x000fca0007f3e0ff */
[----:B------:R-:W-:Y:S01]  /*2a30*/  IMAD.X R131, R131, 0x1, R113, P1 ;  /* 0x0000000183837824 */ /* 0x000fe200008e0671 */
[----:B------:R-:W-:-:S04]  /*2a40*/  LEA R130, P1, R60, UR12, 0x2 ;  /* 0x0000000c3c827c11 */ /* 0x000fc8000f8210ff */
[----:B------:R-:W-:Y:S02]  /*2a50*/  LEA.HI.X R131, R60, UR13, R131, 0x2, P1 ;  /* 0x0000000d3c837c11 */ /* 0x000fe400088f1483 */
[----:B------:R-:W-:-:S05]  /*2a60*/  IADD3 R88, P1, R107, R56, RZ ;  /* 0x000000386b587210 */ /* 0x000fca0007f3e0ff */
[----:B------:R-:W-:Y:S01]  /*2a70*/  IMAD.X R89, R117, 0x1, R57, P1 ;  /* 0x0000000175597824 */ /* 0x000fe200008e0639 */
[----:B------:R-:W-:-:S04]  /*2a80*/  IADD3 R142, P1, R136, R110, RZ ;  /* 0x0000006e888e7210 */ /* 0x000fc80007f3e0ff */
[----:B------:R-:W-:Y:S02]  /*2a90*/  IADD3.X R143, R111, R116, R137, P1, !PT ;  /* 0x000000746f8f7210 */ /* 0x000fe40000ffe489 */
[-C--:B------:R-:W-:Y:S01]  /*2aa0*/  IADD3 R144, P1, R138, R110.reuse, RZ ;  /* 0x0000006e8a907210 */ /* 0x080fe20007f3e0ff */
[----:B----4-:R-:W-:-:S03]  /*2ab0*/  IMAD.WIDE.U32 R60, R121, R110, R142 ;  /* 0x0000006e793c7225 */ /* 0x010fc600078e008e */
[----:B------:R-:W-:Y:S01]  /*2ac0*/  IADD3.X R145, R111, R116, R139, P1, !PT ;  /* 0x000000746f917210 */ /* 0x000fe20000ffe48b */
[----:B------:R-:W-:Y:S01]  /*2ad0*/  IMAD.WIDE.U32 R142, R110, 0x7, R142 ;  /* 0x000000076e8e7825 */ /* 0x000fe200078e008e */
[----:B------:R-:W-:-:S03]  /*2ae0*/  IADD3 R60, P1, R108, R60, RZ ;  /* 0x0000003c6c3c7210 */ /* 0x000fc60007f3e0ff */
[----:B------:R-:W-:Y:S01]  /*2af0*/  IMAD.WIDE.U32 R62, R121, R110, R144 ;  /* 0x0000006e793e7225 */ /* 0x000fe200078e0090 */
[----:B------:R-:W-:-:S03]  /*2b00*/  IADD3.X R61, R109, R125, R61, P1, !PT ;  /* 0x0000007d6d3d7210 */ /* 0x000fc60000ffe43d */
[----:B------:R-:W-:Y:S01]  /*2b10*/  IMAD.WIDE.U32 R144, R110, 0x7, R144 ;  /* 0x000000076e907825 */ /* 0x000fe200078e0090 */
[----:B------:R-:W-:-:S03]  /*2b20*/  IADD3 R136, P1, R108, R62, RZ ;  /* 0x0000003e6c887210 */ /* 0x000fc60007f3e0ff */
[----:B------:R-:W-:Y:S01]  /*2b30*/  IMAD.WIDE.U32 R60, R6, UR8, R60 ;  /* 0x00000008063c7c25 */ /* 0x000fe2000f8e003c */
[----:B------:R-:W-:-:S03]  /*2b40*/  IADD3.X R137, R109, R125, R63, P1, !PT ;  /* 0x0000007d6d897210 */ /* 0x000fc60000ffe43f */
[----:B------:R-:W-:Y:S01]  /*2b50*/  IMAD.IADD R61, R123, 0x1, R61 ;  /* 0x000000017b3d7824 */ /* 0x000fe200078e023d */
[----:B------:R-:W-:Y:S01]  /*2b60*/  LEA R62, P1, R60, UR12, 0x2 ;  /* 0x0000000c3c3e7c11 */ /* 0x000fe2000f8210ff */
[----:B------:R-:W-:-:S03]  /*2b70*/  IMAD.WIDE.U32 R136, R6, UR8, R136 ;  /* 0x0000000806887c25 */ /* 0x000fc6000f8e0088 */
[----:B------:R-:W-:Y:S01]  /*2b80*/  LEA.HI.X R63, R60, UR13, R61, 0x2, P1 ;  /* 0x0000000d3c3f7c11 */ /* 0x000fe200088f143d */
[----:B------:R-:W-:Y:S01]  /*2b90*/  IMAD.IADD R61, R123, 0x1, R137 ;  /* 0x000000017b3d7824 */ /* 0x000fe200078e0289 */
[----:B------:R-:W-:-:S04]  /*2ba0*/  LEA R60, P1, R136, UR12, 0x2 ;  /* 0x0000000c883c7c11 */ /* 0x000fc8000f8210ff */
[----:B------:R-:W-:Y:S02]  /*2bb0*/  LEA.HI.X R61, R136, UR13, R61, 0x2, P1 ;  /* 0x0000000d883d7c11 */ /* 0x000fe400088f143d */
[----:B------:R-:W-:-:S05]  /*2bc0*/  IADD3 R94, P1, R114, R94, RZ ;  /* 0x0000005e725e7210 */ /* 0x000fca0007f3e0ff */
[----:B------:R-:W-:Y:S01]  /*2bd0*/  IMAD.X R95, R146, 0x1, R113, P1 ;  /* 0x00000001925f7824 */ /* 0x000fe200008e0671 */
[----:B------:R-:W-:-:S04]  /*2be0*/  LEA R136, P1, R94, UR12, 0x2 ;  /* 0x0000000c5e887c11 */ /* 0x000fc8000f8210ff */
[----:B------:R-:W-:Y:S02]  /*2bf0*/  LEA.HI.X R137, R94, UR13, R95, 0x2, P1 ;  /* 0x0000000d5e897c11 */ /* 0x000fe400088f145f */
[----:B------:R-:W-:-:S05]  /*2c00*/  IADD3 R64, P1, R92, R114, RZ ;  /* 0x000000725c407210 */ /* 0x000fca0007f3e0ff */
[----:B------:R-:W-:Y:S01]  /*2c10*/  IMAD.X R93, R93, 0x1, R113, P1 ;  /* 0x000000015d5d7824 */ /* 0x000fe200008e0671 */
[----:B------:R-:W-:-:S04]  /*2c20*/  LEA R138, P1, R64, UR12, 0x2 ;  /* 0x0000000c408a7c11 */ /* 0x000fc8000f8210ff */
[----:B------:R-:W-:Y:S02]  /*2c30*/  LEA.HI.X R139, R64, UR13, R93, 0x2, P1 ;  /* 0x0000000d408b7c11 */ /* 0x000fe400088f145d */
[----:B------:R-:W-:-:S04]  /*2c40*/  IADD3 R146, P1, R142, R110, RZ ;  /* 0x0000006e8e927210 */ /* 0x000fc80007f3e0ff */
[----:B------:R-:W-:Y:S02]  /*2c50*/  IADD3.X R147, R111, R116, R143, P1, !PT ;  /* 0x000000746f937210 */ /* 0x000fe40000ffe48f */
[-C--:B------:R-:W-:Y:S01]  /*2c60*/  IADD3 R148, P1, R144, R110.reuse, RZ ;  /* 0x0000006e90947210 */ /* 0x080fe20007f3e0ff */
[----:B------:R-:W-:-:S03]  /*2c70*/  IMAD.WIDE.U32 R92, R121, R110, R146 ;  /* 0x0000006e795c7225 */ /* 0x000fc600078e0092 */
        /* <DEDUP_REMOVED lines=108> */
[----:B------:R-:W-:Y:S02]  /*3340*/  IADD3.X R135, R111, R116, R157, P1, !PT ;  /* 0x000000746f877210 */ /* 0x000fe40000ffe49d */
[----:B------:R-:W-:Y:S02]  /*3350*/  LEA R114, P1, R133, UR12, 0x2 ;  /* 0x0000000c85727c11 */ /* 0x000fe4000f8210ff */
[----:B------:R-:W-:Y:S01]  /*3360*/  P2R R116, PR, RZ, 0x4 ;  /* 0x00000004ff747803 */ /* 0x000fe20000000000 */
[----:B------:R-:W-:Y:S01]  /*3370*/  IMAD.WIDE.U32 R134, R121, R110, R134 ;  /* 0x0000006e79867225 */ /* 0x000fe200078e0086 */
[----:B------:R-:W-:Y:S02]  /*3380*/  LEA.HI.X R115, R133, UR13, R120, 0x2, P1 ;  /* 0x0000000d85737c11 */ /* 0x000fe400088f1478 */
[----:B------:R-:W-:-:S04]  /*3390*/  IADD3 R110, P1, R108, R118, RZ ;  /* 0x000000766c6e7210 */ /* 0x000fc80007f3e0ff */
[----:B------:R-:W-:Y:S02]  /*33a0*/  IADD3.X R111, R109, R125, R119, P1, !PT ;  /* 0x0000007d6d6f7210 */ /* 0x000fe40000ffe477 */
[----:B------:R-:W-:Y:S01]  /*33b0*/  IADD3 R118, P1, R108, R134, RZ ;  /* 0x000000866c767210 */ /* 0x000fe20007f3e0ff */
[----:B------:R-:W-:-:S03]  /*33c0*/  IMAD.WIDE.U32 R110, R6, UR8, R110 ;  /* 0x00000008066e7c25 */ /* 0x000fc6000f8e006e */
[----:B------:R-:W-:Y:S01]  /*33d0*/  IADD3.X R119, R109, R125, R135, P1, !PT ;  /* 0x0000007d6d777210 */ /* 0x000fe20000ffe487 */
[----:B------:R-:W-:Y:S01]  /*33e0*/  IMAD.IADD R109, R123, 0x1, R111 ;  /* 0x000000017b6d7824 */ /* 0x000fe200078e026f */
[----:B------:R-:W-:Y:S01]  /*33f0*/  LEA R108, P1, R110, UR12, 0x2 ;  /* 0x0000000c6e6c7c11 */ /* 0x000fe2000f8210ff */
[----:B------:R-:W-:-:S03]  /*3400*/  IMAD.WIDE.U32 R118, R6, UR8, R118 ;  /* 0x0000000806767c25 */ /* 0x000fc6000f8e0076 */
[----:B------:R-:W-:Y:S01]  /*3410*/  LEA.HI.X R109, R110, UR13, R109, 0x2, P1 ;  /* 0x0000000d6e6d7c11 */ /* 0x000fe200088f146d */
[----:B------:R-:W-:Y:S01]  /*3420*/  IMAD.IADD R123, R123, 0x1, R119 ;  /* 0x000000017b7b7824 */ /* 0x000fe200078e0277 */
[----:B------:R-:W-:-:S04]  /*3430*/  LEA R110, P1, R118, UR12, 0x2 ;  /* 0x0000000c766e7c11 */ /* 0x000fc8000f8210ff */
[----:B------:R-:W-:Y:S02]  /*3440*/  LEA.HI.X R111, R118, UR13, R123, 0x2, P1 ;  /* 0x0000000d766f7c11 */ /* 0x000fe400088f147b */
[----:B------:R-:W-:-:S13]  /*3450*/  ISETP.GT.AND P1, PT, R11, RZ, P2 ;  /* 0x000000ff0b00720c */ /* 0x000fda0001724270 */
[----:B------:R-:W-:Y:S05]  /*3460*/  @!P1 BRA `(.L_x_40) ;  /* 0x0000000000049947 */ /* 0x000fea0003800000 */
[----:B------:R4:W5:Y:S02]  /*3470*/  LDG.E.LTC128B R141, desc[UR10][R130.64] ;  /* 0x0000000a828d7981 */ /* 0x000964000c1e1920 */
.L_x_40:
[----:B------:R-:W-:Y:S05]  /*3480*/  BSYNC B1 ;  /* 0x0000000000017941 */ /* 0x000fea0003800000 */
.L_x_39:
[----:B-----5:R-:W-:Y:S01]  /*3490*/  FMUL R6, R141, R104 ;  /* 0x000000688d067220 */ /* 0x020fe20000400000 */
[----:B------:R-:W-:Y:S03]  /*34a0*/  BSSY B1, `(.L_x_41) ;  /* 0x0000006000017945 */ /* 0x000fe60003800000 */
[----:B------:R-:W-:-:S05]  /*34b0*/  FFMA R65, R65, R105, R6 ;  /* 0x0000006941417223 */ /* 0x000fca0000000006 */
[----:B------:R0:W-:Y:S01]  /*34c0*/  @P1 STG.E desc[UR10][R88.64], R65 ;  /* 0x0000004158001986 */ /* 0x0001e2000c10190a */
[----:B------:R-:W-:-:S13]  /*34d0*/  ISETP.GT.AND P1, PT, R11, 0x8, P3 ;  /* 0x000000080b00780c */ /* 0x000fda0001f24270 */
[----:B0-----:R-:W-:Y:S05]  /*34e0*/  @!P1 BRA `(.L_x_42) ;  /* 0x0000000000049947 */ /* 0x001fea0003800000 */
[----:B------:R0:W5:Y:S02]  /*34f0*/  LDG.E.LTC128B R141, desc[UR10][R62.64+0x20] ;  /* 0x0000200a3e8d7981 */ /* 0x000164000c1e1920 */
.L_x_42:
[----:B------:R-:W-:Y:S05]  /*3500*/  BSYNC B1 ;  /* 0x0000000000017941 */ /* 0x000fea0003800000 */
.L_x_41:
[----:B-----5:R-:W-:Y:S01]  /*3510*/  FMUL R65, R141, R104 ;  /* 0x000000688d417220 */ /* 0x020fe20000400000 */
[----:B------:R-:W-:Y:S01]  /*3520*/  @P1 IMAD.MOV.U32 R64, RZ, RZ, R90 ;  /* 0x000000ffff401224 */ /* 0x000fe200078e005a */
[----:B------:R-:W-:Y:S02]  /*3530*/  BSSY B1, `(.L_x_43) ;  /* 0x0000007000017945 */ /* 0x000fe40003800000 */
[----:B------:R-:W-:Y:S01]  /*3540*/  FFMA R119, R66, R105, R65 ;  /* 0x0000006942777223 */ /* 0x000fe20000000041 */
[----:B------:R-:W-:-:S05]  /*3550*/  @P1 IMAD.MOV.U32 R65, RZ, RZ, R91 ;  /* 0x000000ffff411224 */ /* 0x000fca00078e005b */
[----:B------:R0:W-:Y:S01]  /*3560*/  @P1 STG.E desc[UR10][R64.64+0x20], R119 ;  /* 0x0000207740001986 */ /* 0x0001e2000c10190a */
[----:B------:R-:W-:-:S13]  /*3570*/  ISETP.GT.AND P1, PT, R11, 0x8, P2 ;  /* 0x000000080b00780c */ /* 0x000fda0001724270 */
[----:B0-----:R-:W-:Y:S05]  /*3580*/  @!P1 BRA `(.L_x_44) ;  /* 0x0000000000049947 */ /* 0x001fea0003800000 */
[----:B------:R0:W5:Y:S02]  /*3590*/  LDG.E.LTC128B R141, desc[UR10][R60.64+0x20] ;  /* 0x0000200a3c8d7981 */ /* 0x000164000c1e1920 */
.L_x_44:
[----:B------:R-:W-:Y:S05]  /*35a0*/  BSYNC B1 ;  /* 0x0000000000017941 */ /* 0x000fea0003800000 */
.L_x_43:
[----:B-----5:R-:W-:Y:S01]  /*35b0*/  FMUL R6, R141, R104 ;  /* 0x000000688d067220 */ /* 0x020fe20000400000 */
[----:B------:R-:W-:Y:S01]  /*35c0*/  @P1 IMAD.MOV.U32 R66, RZ, RZ, R88 ;  /* 0x000000ffff421224 */ /* 0x000fe200078e0058 */
[----:B------:R-:W-:Y:S01]  /*35d0*/  ISETP.GT.AND P3, PT, R106, 0x18, PT ;  /* 0x000000186a00780c */ /* 0x000fe20003f64270 */
[----:B------:R-:W-:Y:S01]  /*35e0*/  BSSY B1, `(.L_x_45) ;  /* 0x000000a000017945 */ /* 0x000fe20003800000 */
[----:B------:R-:W-:Y:S01]  /*35f0*/  FFMA R119, R67, R105, R6 ;  /* 0x0000006943777223 */ /* 0x000fe20000000006 */
[----:B------:R-:W-:Y:S01]  /*3600*/  @P1 IMAD.MOV.U32 R67, RZ, RZ, R89 ;  /* 0x000000ffff431224 */ /* 0x000fe200078e0059 */
[----:B------:R-:W-:-:S04]  /*3610*/  P2R R154, PR, RZ, 0x8 ;  /* 0x00000008ff9a7803 */ /* 0x000fc80000000000 */
[----:B------:R0:W-:Y:S01]  /*3620*/  @P1 STG.E desc[UR10][R66.64+0x20], R119 ;  /* 0x0000207742001986 */ /* 0x0001e2000c10190a */
[----:B------:R-:W-:-:S05]  /*3630*/  IADD3 R64, P1, R90, R107, RZ ;  /* 0x0000006b5a407210 */ /* 0x000fca0007f3e0ff */
[----:B------:R-:W-:Y:S01]  /*3640*/  IMAD.X R65, R91, 0x1, R117, P1 ;  /* 0x000000015b417824 */ /* 0x000fe200008e0675 */
[----:B------:R-:W-:-:S13]  /*3650*/  ISETP.GT.AND P1, PT, R11, RZ, P3 ;  /* 0x000000ff0b00720c */ /* 0x000fda0001f24270 */
[----:B0-----:R-:W-:Y:S05]  /*3660*/  @!P1 BRA `(.L_x_46) ;  /* 0x0000000000049947 */ /* 0x001fea0003800000 */
[----:B------:R0:W5:Y:S02]  /*3670*/  LDG.E.LTC128B R141, desc[UR10][R136.64] ;  /* 0x0000000a888d7981 */ /* 0x000164000c1e1920 */
.L_x_46:
[----:B------:R-:W-:Y:S05]  /*3680*/  BSYNC B1 ;  /* 0x0000000000017941 */ /* 0x000fea0003800000 */
.L_x_45:
[----:B-----5:R-:W-:Y:S01]  /*3690*/  FMUL R67, R141, R104 ;  /* 0x000000688d437220 */ /* 0x020fe20000400000 */
[----:B------:R-:W-:Y:S01]  /*36a0*/  ISETP.GT.AND P2, PT, R106, 0x19, PT ;  /* 0x000000196a00780c */ /* 0x000fe20003f44270 */
[----:B------:R-:W-:Y:S02]  /*36b0*/  BSSY B1, `(.L_x_47) ;  /* 0x0000009000017945 */ /* 0x000fe40003800000 */
[----:B------:R-:W-:Y:S01]  /*36c0*/  FFMA R119, R68, R105, R67 ;  /* 0x0000006944777223 */ /* 0x000fe20000000043 */
[----:B------:R-:W-:-:S04]  /*36d0*/  P2R R155, PR, RZ, 0x4 ;  /* 0x00000004ff9b7803 */ /* 0x000fc80000000000 */
[----:B------:R0:W-:Y:S01]  /*36e0*/  @P1 STG.E desc[UR10][R64.64], R119 ;  /* 0x0000007740001986 */ /* 0x0001e2000c10190a */
[----:B------:R-:W-:-:S05]  /*36f0*/  IADD3 R66, P1, R88, R107, RZ ;  /* 0x0000006b58427210 */ /* 0x000fca0007f3e0ff */
[----:B------:R-:W-:Y:S01]  /*3700*/  IMAD.X R67, R89, 0x1, R117, P1 ;  /* 0x0000000159437824 */ /* 0x000fe200008e0675 */
[----:B------:R-:W-:-:S13]  /*3710*/  ISETP.GT.AND P1, PT, R11, RZ, P2 ;  /* 0x000000ff0b00720c */ /* 0x000fda0001724270 */
[----:B0-----:R-:W-:Y:S05]  /*3720*/  @!P1 BRA `(.L_x_48) ;  /* 0x0000000000049947 */ /* 0x001fea0003800000 */
[----:B------:R0:W5:Y:S02]  /*3730*/  LDG.E.LTC128B R141, desc[UR10][R138.64] ;  /* 0x0000000a8a8d7981 */ /* 0x000164000c1e1920 */
.L_x_48:
[----:B------:R-:W-:Y:S05]  /*3740*/  BSYNC B1 ;  /* 0x0000000000017941 */ /* 0x000fea0003800000 */
.L_x_47:
[----:B-----5:R-:W-:Y:S01]  /*3750*/  FMUL R6, R141, R104 ;  /* 0x000000688d067220 */ /* 0x020fe20000400000 */
[----:B------:R-:W-:Y:S03]  /*3760*/  BSSY B1, `(.L_x_49) ;  /* 0x0000008000017945 */ /* 0x000fe60003800000 */
[----:B------:R-:W-:-:S05]  /*3770*/  FFMA R119, R69, R105, R6 ;  /* 0x0000006945777223 */ /* 0x000fca0000000006 */
[----:B------:R0:W-:Y:S01]  /*3780*/  @P1 STG.E desc[UR10][R66.64], R119 ;  /* 0x0000007742001986 */ /* 0x0001e2000c10190a */
[----:B------:R-:W-:-:S05]  /*3790*/  IADD3 R68, P1, R90, R107, RZ ;  /* 0x0000006b5a447210 */ /* 0x000fca0007f3e0ff */
[----:B------:R-:W-:Y:S01]  /*37a0*/  IMAD.X R69, R91, 0x1, R117, P1 ;  /* 0x000000015b457824 */ /* 0x000fe200008e0675 */
[----:B------:R-:W-:-:S13]  /*37b0*/  ISETP.GT.AND P1, PT, R11, 0x8, P3 ;  /* 0x000000080b00780c */ /* 0x000fda0001f24270 */
[----:B0-----:R-:W-:Y:S05]  /*37c0*/  @!P1 BRA `(.L_x_50) ;  /* 0x0000000000049947 */ /* 0x001fea0003800000 */
[----:B------:R0:W5:Y:S02]  /*37d0*/  LDG.E.LTC128B R141, desc[UR10][R94.64+0x20] ;  /* 0x0000200a5e8d7981 */ /* 0x000164000c1e1920 */
.L_x_50:
[----:B------:R-:W-:Y:S05]  /*37e0*/  BSYNC B1 ;  /* 0x0000000000017941 */ /* 0x000fea0003800000 */
.L_x_49:
        /* <DEDUP_REMOVED lines=9> */
.L_x_52:
[----:B------:R-:W-:Y:S05]  /*3880*/  BSYNC B1 ;  /* 0x0000000000017941 */ /* 0x000fea0003800000 */
.L_x_51:
        /* <DEDUP_REMOVED lines=11> */
.L_x_54:
[----:B------:R-:W-:Y:S05]  /*3940*/  BSYNC B1 ;  /* 0x0000000000017941 */ /* 0x000fea0003800000 */
.L_x_53:
        /* <DEDUP_REMOVED lines=11> */
.L_x_56:
[----:B------:R-:W-:Y:S05]  /*3a00*/  BSYNC B1 ;  /* 0x0000000000017941 */ /* 0x000fea0003800000 */
.L_x_55:
        /* <DEDUP_REMOVED lines=9> */
.L_x_58:
[----:B------:R-:W-:Y:S05]  /*3aa0*/  BSYNC B1 ;  /* 0x0000000000017941 */ /* 0x000fea0003800000 */
.L_x_57:
        /* <DEDUP_REMOVED lines=9> */
.L_x_60:
[----:B------:R-:W-:Y:S05]  /*3b40*/  BSYNC B1 ;  /* 0x0000000000017941 */ /* 0x000fea0003800000 */
.L_x_59:
        /* <DEDUP_REMOVED lines=11> */
.L_x_62:
[----:B------:R-:W-:Y:S05]  /*3c00*/  BSYNC B1 ;  /* 0x0000000000017941 */ /* 0x000fea0003800000 */
.L_x_61:
[----:B-----5:R-:W-:Y:S01]  /*3c10*/  FMUL R125, R141, R104 ;  /* 0x000000688d7d7220 */ /* 0x020fe20000400000 */
[----:B------:R-:W-:Y:S01]  /*3c20*/  ISETP.GT.AND P2, PT, R106, 0x29, PT ;  /* 0x000000296a00780c */ /* 0x000fe20003f44270 */
[----:B------:R-:W-:Y:S02]  /*3c30*/  BSSY B1, `(.L_x_63) ;  /* 0x0000009000017945 */ /* 0x000fe40003800000 */
[----:B----4-:R-:W-:Y:S01]  /*3c40*/  FFMA R131, R76, R105, R125 ;  /* 0x000000694c837223 */ /* 0x010fe2000000007d */
[----:B------:R-:W-:-:S04]  /*3c50*/  P2R R143, PR, RZ, 0x4 ;  /* 0x00000004ff8f7803 */ /* 0x000fc80000000000 */
[----:B------:R4:W-:Y:S01]  /*3c60*/  @P1 STG.E desc[UR10][R74.64], R131 ;  /* 0x000000834a001986 */ /* 0x0009e2000c10190a */
[----:B------:R-:W-:-:S05]  /*3c70*/  IADD3 R124, P1, R120, R107, RZ ;  /* 0x0000006b787c7210 */ /* 0x000fca0007f3e0ff */
[----:B------:R-:W-:Y:S01]  /*3c80*/  IMAD.X R125, R121, 0x1, R117, P1 ;  /* 0x00000001797d7824 */ /* 0x000fe200008e0675 */
[----:B------:R-:W-:-:S13]  /*3c90*/  ISETP.GT.AND P1, PT, R11, RZ, P2 ;  /* 0x000000ff0b00720c */ /* 0x000fda0001724270 */
[----:B----4-:R-:W-:Y:S05]  /*3ca0*/  @!P1 BRA `(.L_x_64) ;  /* 0x0000000000049947 */ /* 0x010fea0003800000 */
[----:B------:R4:W5:Y:S02]  /*3cb0*/  LDG.E.LTC128B R141, desc[UR10][R148.64] ;  /* 0x0000000a948d7981 */ /* 0x000964000c1e1920 */
.L_x_64:
[----:B------:R-:W-:Y:S05]  /*3cc0*/  BSYNC B1 ;  /* 0x0000000000017941 */ /* 0x000fea0003800000 */
.L_x_63:
        /* <DEDUP_REMOVED lines=9> */
.L_x_66:
[----:B------:R-:W-:Y:S05]  /*3d60*/  BSYNC B1 ;  /* 0x0000000000017941 */ /* 0x000fea0003800000 */
.L_x_65:
        /* <DEDUP_REMOVED lines=9> */
.L_x_68:
[----:B------:R-:W-:Y:S05]  /*3e00*/  BSYNC B1 ;  /* 0x0000000000017941 */ /* 0x000fea0003800000 */
.L_x_67:
        /* <DEDUP_REMOVED lines=11> */
.L_x_70:
[----:B------:R-:W-:Y:S05]  /*3ec0*/  BSYNC B1 ;  /* 0x0000000000017941 */ /* 0x000fea0003800000 */
.L_x_69:
[----:B-----5:R-:W-:Y:S01]  /*3ed0*/  FMUL R133, R141, R104 ;  /* 0x000000688d857220 */ /* 0x020fe20000400000 */
[----:B------:R-:W-:Y:S01]  /*3ee0*/  ISETP.GT.AND P3, PT, R106, 0x31, PT ;  /* 0x000000316a00780c */ /* 0x000fe20003f64270 */
[----:B------:R-:W-:Y:S02]  /*3ef0*/  BSSY B1, `(.L_x_71) ;  /* 0x0000008000017945 */ /* 0x000fe40003800000 */
[----:B------:R-:W-:-:S05]  /*3f00*/  FFMA R133, R80, R105, R133 ;  /* 0x0000006950857223 */ /* 0x000fca0000000085 */
[----:B------:R0:W-:Y:S01]  /*3f10*/  @P1 STG.E desc[UR10][R78.64], R133 ;  /* 0x000000854e001986 */ /* 0x0001e2000c10190a */
[----:B------:R-:W-:-:S05]  /*3f20*/  IADD3 R134, P1, R124, R107, RZ ;  /* 0x0000006b7c867210 */ /* 0x000fca0007f3e0ff */
[----:B------:R-:W-:Y:S01]  /*3f30*/  IMAD.X R135, R125, 0x1, R117, P1 ;  /* 0x000000017d877824 */ /* 0x000fe200008e0675 */
[----:B------:R-:W-:-:S13]  /*3f40*/  ISETP.GT.AND P1, PT, R11, RZ, P3 ;  /* 0x000000ff0b00720c */ /* 0x000fda0001f24270 */
[----:B0-----:R-:W-:Y:S05]  /*3f50*/  @!P1 BRA `(.L_x_72) ;  /* 0x0000000000049947 */ /* 0x001fea0003800000 */
[----:B------:R0:W5:Y:S02]  /*3f60*/  LDG.E.LTC128B R141, desc[UR10][R152.64] ;  /* 0x0000000a988d7981 */ /* 0x000164000c1e1920 */
.L_x_72:
[----:B------:R-:W-:Y:S05]  /*3f70*/  BSYNC B1 ;  /* 0x0000000000017941 */ /* 0x000fea0003800000 */
.L_x_71:
        /* <DEDUP_REMOVED lines=9> */
.L_x_74:
[----:B------:R-:W-:Y:S05]  /*4010*/  BSYNC B1 ;  /* 0x0000000000017941 */ /* 0x000fea0003800000 */
.L_x_73:
        /* <DEDUP_REMOVED lines=9> */
.L_x_76:
[----:B------:R-:W-:Y:S05]  /*40b0*/  BSYNC B1 ;  /* 0x0000000000017941 */ /* 0x000fea0003800000 */
.L_x_75:
        /* <DEDUP_REMOVED lines=10> */
.L_x_78:
[----:B------:R-:W-:Y:S05]  /*4160*/  BSYNC B1 ;  /* 0x0000000000017941 */ /* 0x000fea0003800000 */
.L_x_77:
[----:B0----5:R-:W-:Y:S01]  /*4170*/  FMUL R113, R141, R104 ;  /* 0x000000688d717220 */ /* 0x021fe20000400000 */
[----:B------:R-:W-:Y:S03]  /*4180*/  BSSY B1, `(.L_x_79) ;  /* 0x0000009000017945 */ /* 0x000fe60003800000 */
[----:B------:R-:W-:-:S05]  /*4190*/  FFMA R133, R84, R105, R113 ;  /* 0x0000006954857223 */ /* 0x000fca0000000071 */
[----:B------:R0:W-:Y:S01]  /*41a0*/  @P1 STG.E desc[UR10][R82.64], R133 ;  /* 0x0000008552001986 */ /* 0x0001e2000c10190a */
[----:B------:R-:W-:-:S05]  /*41b0*/  IADD3 R112, P1, R134, R107, RZ ;  /* 0x0000006b86707210 */ /* 0x000fca0007f3e0ff */
[----:B------:R-:W-:Y:S01]  /*41c0*/  IMAD.X R113, R135, 0x1, R117, P1 ;  /* 0x0000000187717824 */ /* 0x000fe200008e0675 */
[----:B------:R-:W-:-:S04]  /*41d0*/  ISETP.GT.AND P1, PT, R106, 0x39, PT ;  /* 0x000000396a00780c */ /* 0x000fc80003f24270 */
[----:B------:R-:W-:-:S13]  /*41e0*/  ISETP.GT.AND P5, PT, R11, RZ, P1 ;  /* 0x000000ff0b00720c */ /* 0x000fda0000fa4270 */
[----:B0-----:R-:W-:Y:S05]  /*41f0*/  @!P5 BRA `(.L_x_80) ;  /* 0x000000000004d947 */ /* 0x001fea0003800000 */
[----:B------:R0:W5:Y:S02]  /*4200*/  LDG.E.LTC128B R141, desc[UR10][R114.64] ;  /* 0x0000000a728d7981 */ /* 0x000164000c1e1920 */
.L_x_80:
[----:B------:R-:W-:Y:S05]  /*4210*/  BSYNC B1 ;  /* 0x0000000000017941 */ /* 0x000fea0003800000 */
.L_x_79:
[----:B-----5:R-:W-:Y:S01]  /*4220*/  FMUL R6, R141, R104 ;  /* 0x000000688d067220 */ /* 0x020fe20000400000 */
[----:B------:R-:W-:Y:S03]  /*4230*/  BSSY B1, `(.L_x_81) ;  /* 0x000000a000017945 */ /* 0x000fe60003800000 */
[----:B0-----:R-:W-:-:S05]  /*4240*/  FFMA R115, R85, R105, R6 ;  /* 0x0000006955737223 */ /* 0x001fca0000000006 */
[----:B------:R0:W-:Y:S01]  /*4250*/  @P5 STG.E desc[UR10][R112.64], R115 ;  /* 0x0000007370005986 */ /* 0x0001e2000c10190a */
[----:B------:R-:W-:-:S05]  /*4260*/  IADD3 R84, P5, R136, R107, RZ ;  /* 0x0000006b88547210 */ /* 0x000fca0007fbe0ff */
[----:B------:R-:W-:Y:S01]  /*4270*/  IMAD.X R85, R137, 0x1, R117, P5 ;  /* 0x0000000189557824 */ /* 0x000fe200028e0675 */
[----:B------:R-:W-:-:S05]  /*4280*/  IADD3 R106, P5, R80, R107, RZ ;  /* 0x0000006b506a7210 */ /* 0x000fca0007fbe0ff */
[----:B------:R-:W-:Y:S01]  /*4290*/  IMAD.X R107, R81, 0x1, R117, P5 ;  /* 0x00000001516b7824 */ /* 0x000fe200028e0675 */
[----:B------:R-:W-:-:S13]  /*42a0*/  ISETP.GT.AND P5, PT, R11, 0x8, P2 ;  /* 0x000000080b00780c */ /* 0x000fda00017a4270 */
[----:B0-----:R-:W-:Y:S05]  /*42b0*/  @!P5 BRA `(.L_x_82) ;  /* 0x000000000004d947 */ /* 0x001fea0003800000 */
[----:B------:R0:W5:Y:S02]  /*42c0*/  LDG.E.LTC128B R141, desc[UR10][R108.64+0x20] ;  /* 0x0000200a6c8d7981 */ /* 0x000164000c1e1920 */
.L_x_82:
[----:B------:R-:W-:Y:S05]  /*42d0*/  BSYNC B1 ;  /* 0x0000000000017941 */ /* 0x000fea0003800000 */
.L_x_81:
[----:B-----5:R-:W-:Y:S01]  /*42e0*/  FMUL R115, R141, R104 ;  /* 0x000000688d737220 */ /* 0x020fe20000400000 */
[----:B------:R-:W-:Y:S03]  /*42f0*/  BSSY B1, `(.L_x_83) ;  /* 0x0000006000017945 */ /* 0x000fe60003800000 */
[----:B------:R-:W-:-:S05]  /*4300*/  FFMA R115, R86, R105, R115 ;  /* 0x0000006956737223 */ /* 0x000fca0000000073 */
[----:B------:R0:W-:Y:S01]  /*4310*/  @P5 STG.E desc[UR10][R106.64+0x20], R115 ;  /* 0x000020736a005986 */ /* 0x0001e2000c10190a */
[----:B------:R-:W-:-:S13]  /*4320*/  ISETP.GT.AND P5, PT, R11, 0x8, P1 ;  /* 0x000000080b00780c */ /* 0x000fda0000fa4270 */
[----:B0-----:R-:W-:Y:S05]  /*4330*/  @!P5 BRA `(.L_x_84) ;  /* 0x000000000004d947 */ /* 0x001fea0003800000 */
[----:B------:R0:W5:Y:S02]  /*4340*/  LDG.E.LTC128B R141, desc[UR10][R110.64+0x20] ;  /* 0x0000200a6e8d7981 */ /* 0x000164000c1e1920 */
.L_x_84:
[----:B------:R-:W-:Y:S05]  /*4350*/  BSYNC B1 ;  /* 0x0000000000017941 */ /* 0x000fea0003800000 */
.L_x_83:
[----:B-----5:R-:W-:Y:S01]  /*4360*/  FMUL R6, R141, R104 ;  /* 0x000000688d067220 */ /* 0x020fe20000400000 */
[----:B------:R-:W-:Y:S03]  /*4370*/  BSSY B1, `(.L_x_85) ;  /* 0x0000006000017945 */ /* 0x000fe60003800000 */
[----:B------:R-:W-:-:S05]  /*4380*/  FFMA R87, R87, R105, R6 ;  /* 0x0000006957577223 */ /* 0x000fca0000000006 */
[----:B------:R0:W-:Y:S01]  /*4390*/  @P5 STG.E desc[UR10][R84.64+0x20], R87 ;  /* 0x0000205754005986 */ /* 0x0001e2000c10190a */
[----:B------:R-:W-:-:S13]  /*43a0*/  ISETP.GT.AND P5, PT, R11, 0x80, P0 ;  /* 0x000000800b00780c */ /* 0x000fda00007a4270 */
[----:B0-----:R-:W-:Y:S05]  /*43b0*/  @!P5 BRA `(.L_x_86) ;  /* 0x000000000004d947 */ /* 0x001fea0003800000 */
[----:B------:R0:W5:Y:S02]  /*43c0*/  LDG.E.LTC128B R141, desc[UR10][R14.64+0x200] ;  /* 0x0002000a0e8d7981 */ /* 0x000164000c1e1920 */
.L_x_86:
[----:B------:R-:W-:Y:S05]  /*43d0*/  BSYNC B1 ;  /* 0x0000000000017941 */ /* 0x000fea0003800000 */
.L_x_85:
[----:B-----5:R-:W-:Y:S01]  /*43e0*/  FMUL R87, R141, R104 ;  /* 0x000000688d577220 */ /* 0x020fe20000400000 */
[----:B------:R-:W-:Y:S03]  /*43f0*/  BSSY B1, `(.L_x_87) ;  /* 0x0000007000017945 */ /* 0x000fe60003800000 */
[----:B------:R-:W-:-:S05]  /*4400*/  FFMA R87, R24, R105, R87 ;  /* 0x0000006918577223 */ /* 0x000fca0000000057 */
[----:B------:R0:W-:Y:S01]  /*4410*/  @P5 STG.E desc[UR10][R16.64+0x200], R87 ;  /* 0x0002005710005986 */ /* 0x0001e2000c10190a */
[----:B------:R-:W-:-:S04]  /*4420*/  LOP3.LUT P5, RZ, R132, 0x2, RZ, 0xc0, !PT ;  /* 0x0000000284ff7812 */ /* 0x000fc800078ac0ff */
[----:B------:R-:W-:-:S13]  /*4430*/  ISETP.GT.AND P5, PT, R11, 0x80, P5 ;  /* 0x000000800b00780c */ /* 0x000fda0002fa4270 */
[----:B0-----:R-:W-:Y:S05]  /*4440*/  @!P5 BRA `(.L_x_88) ;  /* 0x000000000004d947 */ /* 0x001fea0003800000 */
[----:B------:R0:W5:Y:S02]  /*4450*/  LDG.E.LTC128B R141, desc[UR10][R18.64+0x200] ;  /* 0x0002000a128d7981 */ /* 0x000164000c1e1920 */
.L_x_88:
[----:B------:R-:W-:Y:S05]  /*4460*/  BSYNC B1 ;  /* 0x0000000000017941 */ /* 0x000fea0003800000 */
.L_x_87:
[----:B-----5:R-:W-:Y:S01]  /*4470*/  FMUL R6, R141, R104 ;  /* 0x000000688d067220 */ /* 0x020fe20000400000 */
[----:B------:R-:W-:Y:S01]  /*4480*/  ISETP.GT.AND P0, PT, R11, 0x88, P0 ;  /* 0x000000880b00780c */ /* 0x000fe20000704270 */
[----:B------:R-:W-:Y:S02]  /*4490*/  BSSY B1, `(.L_x_89) ;  /* 0x0000005000017945 */ /* 0x000fe40003800000 */
[----:B------:R-:W-:-:S05]  /*44a0*/  FFMA R25, R25, R105, R6 ;  /* 0x0000006919197223 */ /* 0x000fca0000000006 */
[----:B------:R0:W-:Y:S05]  /*44b0*/  @P5 STG.E desc[UR10][R12.64+0x200], R25 ;  /* 0x000200190c005986 */ /* 0x0001ea000c10190a */
[----:B------:R-:W-:Y:S05]  /*44c0*/  @!P0 BRA `(.L_x_90) ;  /* 0x0000000000048947 */ /* 0x000fea0003800000 */
[----:B------:R0:W5:Y:S02]  /*44d0*/  LDG.E.LTC128B R141, desc[UR10][R14.64+0x220] ;  /* 0x0002200a0e8d7981 */ /* 0x000164000c1e1920 */
.L_x_90:
[----:B------:R-:W-:Y:S05]  /*44e0*/  BSYNC B1 ;  /* 0x0000000000017941 */ /* 0x000fea0003800000 */
.L_x_89:
[----:B0-2--5:R-:W-:Y:S01]  /*44f0*/  FMUL R15, R141, R104 ;  /* 0x000000688d0f7220 */ /* 0x025fe20000400000 */
[----:B------:R-:W-:Y:S01]  /*4500*/  LOP3.LUT P5, RZ, R132, 0x2, RZ, 0xc0, !PT ;  /* 0x0000000284ff7812 */ /* 0x000fe200078ac0ff */
[----:B------:R-:W-:Y:S02]  /*4510*/  BSSY B1, `(.L_x_91) ;  /* 0x0000006000017945 */ /* 0x000fe40003800000 */
[----:B------:R-:W-:-:S05]  /*4520*/  FFMA R15, R26, R105, R15 ;  /* 0x000000691a0f7223 */ /* 0x000fca000000000f */
[----:B------:R0:W-:Y:S01]  /*4530*/  @P0 STG.E desc[UR10][R16.64+0x220], R15 ;  /* 0x0002200f10000986 */ /* 0x0001e2000c10190a */
[----:B------:R-:W-:-:S13]  /*4540*/  ISETP.GT.AND P0, PT, R11, 0x88, P5 ;  /* 0x000000880b00780c */ /* 0x000fda0002f04270 */
[----:B0-----:R-:W-:Y:S05]  /*4550*/  @!P0 BRA `(.L_x_92) ;  /* 0x0000000000048947 */ /* 0x001fea0003800000 */
[----:B------:R0:W5:Y:S02]  /*4560*/  LDG.E.LTC128B R141, desc[UR10][R18.64+0x220] ;  /* 0x0002200a128d7981 */ /* 0x000164000c1e1920 */
.L_x_92:
[----:B------:R-:W-:Y:S05]  /*4570*/  BSYNC B1 ;  /* 0x0000000000017941 */ /* 0x000fea0003800000 */
.L_x_91:
[----:B-----5:R-:W-:Y:S01]  /*4580*/  FMUL R6, R141, R104 ;  /* 0x000000688d067220 */ /* 0x020fe20000400000 */
[----:B------:R-:W-:Y:S01]  /*4590*/  LOP3.LUT P5, RZ, R132, 0x4, RZ, 0xc0, !PT ;  /* 0x0000000484ff7812 */ /* 0x000fe200078ac0ff */
[----:B------:R-:W-:Y:S02]  /*45a0*/  BSSY B1, `(.L_x_93) ;  /* 0x0000006000017945 */ /* 0x000fe40003800000 */
[----:B------:R-:W-:-:S05]  /*45b0*/  FFMA R27, R27, R105, R6 ;  /* 0x000000691b1b7223 */ /* 0x000fca0000000006 */
[----:B------:R2:W-:Y:S01]  /*45c0*/  @P0 STG.E desc[UR10][R12.64+0x220], R27 ;  /* 0x0002201b0c000986 */ /* 0x0005e2000c10190a */
[----:B------:R-:W-:-:S13]  /*45d0*/  ISETP.GT.AND P0, PT, R11, 0x80, P5 ;  /* 0x000000800b00780c */ /* 0x000fda0002f04270 */
[----:B--2---:R-:W-:Y:S05]  /*45e0*/  @!P0 BRA `(.L_x_94) ;  /* 0x0000000000048947 */ /* 0x004fea0003800000 */
[----:B------:R2:W5:Y:S02]  /*45f0*/  LDG.E.LTC128B R141, desc[UR10][R20.64+0x200] ;  /* 0x0002000a148d7981 */ /* 0x000564000c1e1920 */
.L_x_94:
[----:B------:R-:W-:Y:S05]  /*4600*/  BSYNC B1 ;  /* 0x0000000000017941 */ /* 0x000fea0003800000 */
.L_x_93:
[----:B-----5:R-:W-:Y:S01]  /*4610*/  FMUL R13, R141, R104 ;  /* 0x000000688d0d7220 */ /* 0x020fe20000400000 */
[----:B------:R-:W-:Y:S03]  /*4620*/  BSSY B1, `(.L_x_95) ;  /* 0x0000006000017945 */ /* 0x000fe60003800000 */
[----:B------:R-:W-:-:S05]  /*4630*/  FFMA R13, R28, R105, R13 ;  /* 0x000000691c0d7223 */ /* 0x000fca000000000d */
[----:B------:R0:W-:Y:S01]  /*4640*/  @P0 STG.E desc[UR10][R22.64+0x200], R13 ;  /* 0x0002000d16000986 */ /* 0x0001e2000c10190a */
[----:B------:R-:W-:-:S13]  /*4650*/  ISETP.GT.AND P0, PT, R11, 0x80, P4 ;  /* 0x000000800b00780c */ /* 0x000fda0002704270 */
[----:B0-----:R-:W-:Y:S05]  /*4660*/  @!P0 BRA `(.L_x_96) ;  /* 0x0000000000048947 */ /* 0x001fea0003800000 */
[----:B------:R0:W5:Y:S02]  /*4670*/  LDG.E.LTC128B R141, desc[UR10][R58.64+0x200] ;  /* 0x0002000a3a8d7981 */ /* 0x000164000c1e1920 */
.L_x_96:
[----:B------:R-:W-:Y:S05]  /*4680*/  BSYNC B1 ;  /* 0x0000000000017941 */ /* 0x000fea0003800000 */
.L_x_95:
[----:B-----5:R-:W-:Y:S01]  /*4690*/  FMUL R6, R141, R104 ;  /* 0x000000688d067220 */ /* 0x020fe20000400000 */
[----:B------:R-:W-:Y:S03]  /*46a0*/  BSSY B1, `(.L_x_97) ;  /* 0x0000006000017945 */ /* 0x000fe60003800000 */
[----:B------:R-:W-:-:S05]  /*46b0*/  FFMA R29, R29, R105, R6 ;  /* 0x000000691d1d7223 */ /* 0x000fca0000000006 */
[----:B------:R0:W-:Y:S01]  /*46c0*/  @P0 STG.E desc[UR10][R56.64+0x200], R29 ;  /* 0x0002001d38000986 */ /* 0x0001e2000c10190a */
[----:B------:R-:W-:-:S13]  /*46d0*/  ISETP.GT.AND P0, PT, R11, 0x88, P5 ;  /* 0x000000880b00780c */ /* 0x000fda0002f04270 */
[----:B0-----:R-:W-:Y:S05]  /*46e0*/  @!P0 BRA `(.L_x_98) ;  /* 0x0000000000048947 */ /* 0x001fea0003800000 */
[----:B------:R0:W5:Y:S02]  /*46f0*/  LDG.E.LTC128B R141, desc[UR10][R20.64+0x220] ;  /* 0x0002200a148d7981 */ /* 0x000164000c1e1920 */
.L_x_98:
[----:B------:R-:W-:Y:S05]  /*4700*/  BSYNC B1 ;  /* 0x0000000000017941 */ /* 0x000fea0003800000 */
.L_x_97:
[----:B-----5:R-:W-:Y:S01]  /*4710*/  FMUL R13, R141, R104 ;  /* 0x000000688d0d7220 */ /* 0x020fe20000400000 */
[----:B------:R-:W-:Y:S01]  /*4720*/  ISETP.GT.AND P4, PT, R11, 0x88, P4 ;  /* 0x000000880b00780c */ /* 0x000fe20002784270 */
[----:B------:R-:W-:Y:S02]  /*4730*/  BSSY B1, `(.L_x_99) ;  /* 0x0000005000017945 */ /* 0x000fe40003800000 */
[----:B------:R-:W-:-:S05]  /*4740*/  FFMA R13, R30, R105, R13 ;  /* 0x000000691e0d7223 */ /* 0x000fca000000000d */
[----:B------:R0:W-:Y:S05]  /*4750*/  @P0 STG.E desc[UR10][R22.64+0x220], R13 ;  /* 0x0002200d16000986 */ /* 0x0001ea000c10190a */
[----:B------:R-:W-:Y:S05]  /*4760*/  @!P4 BRA `(.L_x_100) ;  /* 0x000000000004c947 */ /* 0x000fea0003800000 */
[----:B------:R0:W5:Y:S02]  /*4770*/  LDG.E.LTC128B R141, desc[UR10][R58.64+0x220] ;  /* 0x0002200a3a8d7981 */ /* 0x000164000c1e1920 */
.L_x_100:
[----:B------:R-:W-:Y:S05]  /*4780*/  BSYNC B1 ;  /* 0x0000000000017941 */ /* 0x000fea0003800000 */
.L_x_99:
[----:B-----5:R-:W-:Y:S01]  /*4790*/  FMUL R6, R141, R104 ;  /* 0x000000688d067220 */ /* 0x020fe20000400000 */
[----:B------:R-:W-:Y:S01]  /*47a0*/  LOP3.LUT P5, RZ, R132, 0x10, RZ, 0xc0, !PT ;  /* 0x0000001084ff7812 */ /* 0x000fe200078ac0ff */
[----:B------:R-:W-:Y:S02]  /*47b0*/  BSSY B1, `(.L_x_101) ;  /* 0x0000006000017945 */ /* 0x000fe40003800000 */
[----:B------:R-:W-:Y:S01]  /*47c0*/  FFMA R31, R31, R105, R6 ;  /* 0x000000691f1f7223 */ /* 0x000fe20000000006 */
[----:B------:R-:W-:-:S04]  /*47d0*/  ISETP.GT.AND P0, PT, R11, 0x80, P5 ;  /* 0x000000800b00780c */ /* 0x000fc80002f04270 */
[----:B------:R0:W-:Y:S09]  /*47e0*/  @P4 STG.E desc[UR10][R56.64+0x220], R31 ;  /* 0x0002201f38004986 */ /* 0x0001f2000c10190a */
[----:B------:R-:W-:Y:S05]  /*47f0*/  @!P0 BRA `(.L_x_102) ;  /* 0x0000000000048947 */ /* 0x000fea0003800000 */
[----:B------:R0:W5:Y:S02]  /*4800*/  LDG.E.LTC128B R141, desc[UR10][R62.64+0x200] ;  /* 0x0002000a3e8d7981 */ /* 0x000164000c1e1920 */
.L_x_102:
[----:B------:R-:W-:Y:S05]  /*4810*/  BSYNC B1 ;  /* 0x0000000000017941 */ /* 0x000fea0003800000 */
.L_x_101:
[----:B0----5:R-:W-:Y:S01]  /*4820*/  FMUL R13, R141, R104 ;  /* 0x000000688d0d7220 */ /* 0x021fe20000400000 */
[----:B------:R-:W-:Y:S01]  /*4830*/  @P0 IMAD.MOV.U32 R12, RZ, RZ, R90 ;  /* 0x000000ffff0c0224 */ /* 0x000fe200078e005a */
[----:B------:R-:W-:Y:S01]  /*4840*/  ISETP.NE.AND P4, PT, R116, RZ, PT ;  /* 0x000000ff7400720c */ /* 0x000fe20003f85270 */
[----:B------:R-:W-:Y:S01]  /*4850*/  BSSY B1, `(.L_x_103) ;  /* 0x0000007000017945 */ /* 0x000fe20003800000 */
[----:B------:R-:W-:Y:S01]  /*4860*/  FFMA R15, R32, R105, R13 ;  /* 0x00000069200f7223 */ /* 0x000fe2000000000d */
[----:B------:R-:W-:-:S05]  /*4870*/  @P0 IMAD.MOV.U32 R13, RZ, RZ, R91 ;  /* 0x000000ffff0d0224 */ /* 0x000fca00078e005b */
[----:B------:R0:W-:Y:S01]  /*4880*/  @P0 STG.E desc[UR10][R12.64+0x200], R15 ;  /* 0x0002000f0c000986 */ /* 0x0001e2000c10190a */
[----:B------:R-:W-:-:S13]  /*4890*/  ISETP.GT.AND P0, PT, R11, 0x80, P4 ;  /* 0x000000800b00780c */ /* 0x000fda0002704270 */
[----:B0-----:R-:W-:Y:S05]  /*48a0*/  @!P0 BRA `(.L_x_104) ;  /* 0x0000000000048947 */ /* 0x001fea0003800000 */
[----:B------:R0:W5:Y:S02]  /*48b0*/  LDG.E.LTC128B R141, desc[UR10][R60.64+0x200] ;  /* 0x0002000a3c8d7981 */ /* 0x000164000c1e1920 */
.L_x_104:
[----:B------:R-:W-:Y:S05]  /*48c0*/  BSYNC B1 ;  /* 0x0000000000017941 */ /* 0x000fea0003800000 */
.L_x_103:
[----:B-----5:R-:W-:Y:S01]  /*48d0*/  FMUL R6, R141, R104 ;  /* 0x000000688d067220 */ /* 0x020fe20000400000 */
[----:B------:R-:W-:Y:S01]  /*48e0*/  @P0 IMAD.MOV.U32 R12, RZ, RZ, R88 ;  /* 0x000000ffff0c0224 */ /* 0x000fe200078e0058 */
[----:B------:R-:W-:Y:S01]  /*48f0*/  BSSY B1, `(.L_x_105) ;  /* 0x0000007000017945 */ /* 0x000fe20003800000 */
[----:B------:R-:W-:Y:S02]  /*4900*/  @P0 IMAD.MOV.U32 R13, RZ, RZ, R89 ;  /* 0x000000ffff0d0224 */ /* 0x000fe400078e0059 */
[----:B------:R-:W-:-:S05]  /*4910*/  FFMA R33, R33, R105, R6 ;  /* 0x0000006921217223 */ /* 0x000fca0000000006 */
[----:B------:R0:W-:Y:S01]  /*4920*/  @P0 STG.E desc[UR10][R12.64+0x200], R33 ;  /* 0x000200210c000986 */ /* 0x0001e2000c10190a */
[----:B------:R-:W-:-:S13]  /*4930*/  ISETP.GT.AND P0, PT, R11, 0x88, P5 ;  /* 0x000000880b00780c */ /* 0x000fda0002f04270 */
[----:B0-----:R-:W-:Y:S05]  /*4940*/  @!P0 BRA `(.L_x_106) ;  /* 0x0000000000048947 */ /* 0x001fea0003800000 */
[----:B------:R0:W5:Y:S02]  /*4950*/  LDG.E.LTC128B R141, desc[UR10][R62.64+0x220] ;  /* 0x0002200a3e8d7981 */ /* 0x000164000c1e1920 */
.L_x_106:
[----:B------:R-:W-:Y:S05]  /*4960*/  BSYNC B1 ;  /* 0x0000000000017941 */ /* 0x000fea0003800000 */
.L_x_105:
[----:B-----5:R-:W-:Y:S01]  /*4970*/  FMUL R13, R141, R104 ;  /* 0x000000688d0d7220 */ /* 0x020fe20000400000 */
[----:B------:R-:W-:Y:S03]  /*4980*/  BSSY B1, `(.L_x_107) ;  /* 0x0000006000017945 */ /* 0x000fe60003800000 */
[----:B------:R-:W-:-:S05]  /*4990*/  FFMA R13, R34, R105, R13 ;  /* 0x00000069220d7223 */ /* 0x000fca000000000d */
[----:B------:R0:W-:Y:S01]  /*49a0*/  @P0 STG.E desc[UR10][R90.64+0x220], R13 ;  /* 0x0002200d5a000986 */ /* 0x0001e2000c10190a */
[----:B------:R-:W-:-:S13]  /*49b0*/  ISETP.GT.AND P0, PT, R11, 0x88, P4 ;  /* 0x000000880b00780c */ /* 0x000fda0002704270 */
[----:B0-----:R-:W-:Y:S05]  /*49c0*/  @!P0 BRA `(.L_x_108) ;  /* 0x0000000000048947 */ /* 0x001fea0003800000 */
[----:B------:R0:W5:Y:S02]  /*49d0*/  LDG.E.LTC128B R141, desc[UR10][R60.64+0x220] ;  /* 0x0002200a3c8d7981 */ /* 0x000164000c1e1920 */
.L_x_108:
[----:B------:R-:W-:Y:S05]  /*49e0*/  BSYNC B1 ;  /* 0x0000000000017941 */ /* 0x000fea0003800000 */
.L_x_107:
[----:B-----5:R-:W-:Y:S01]  /*49f0*/  FMUL R6, R141, R104 ;  /* 0x000000688d067220 */ /* 0x020fe20000400000 */
[----:B------:R-:W-:Y:S01]  /*4a00*/  ISETP.NE.AND P5, PT, R154, RZ, PT ;  /* 0x000000ff9a00720c */ /* 0x000fe20003fa5270 */
[----:B------:R-:W-:Y:S02]  /*4a10*/  BSSY B1, `(.L_x_109) ;  /* 0x0000006000017945 */ /* 0x000fe40003800000 */
[----:B------:R-:W-:-:S05]  /*4a20*/  FFMA R35, R35, R105, R6 ;  /* 0x0000006923237223 */ /* 0x000fca0000000006 */
[----:B------:R0:W-:Y:S01]  /*4a30*/  @P0 STG.E desc[UR10][R88.64+0x220], R35 ;  /* 0x0002202358000986 */ /* 0x0001e2000c10190a */
[----:B------:R-:W-:-:S13]  /*4a40*/  ISETP.GT.AND P0, PT, R11, 0x80, P5 ;  /* 0x000000800b00780c */ /* 0x000fda0002f04270 */
[----:B0-----:R-:W-:Y:S05]  /*4a50*/  @!P0 BRA `(.L_x_110) ;  /* 0x0000000000048947 */ /* 0x001fea0003800000 */
[----:B------:R0:W5:Y:S02]  /*4a60*/  LDG.E.LTC128B R141, desc[UR10][R94.64+0x200] ;  /* 0x0002000a5e8d7981 */ /* 0x000164000c1e1920 */
.L_x_110:
[----:B------:R-:W-:Y:S05]  /*4a70*/  BSYNC B1 ;  /* 0x0000000000017941 */ /* 0x000fea0003800000 */
.L_x_109:
        /* <DEDUP_REMOVED lines=8> */
.L_x_112:
[----:B------:R-:W-:Y:S05]  /*4b00*/  BSYNC B1 ;  /* 0x0000000000017941 */ /* 0x000fea0003800000 */
.L_x_111:
[----:B-----5:R-:W-:Y:S01]  /*4b10*/  FMUL R6, R141, R104 ;  /* 0x000000688d067220 */ /* 0x020fe20000400000 */
[----:B------:R-:W-:Y:S03]  /*4b20*/  BSSY B1, `(.L_x_113) ;  /* 0x0000006000017945 */ /* 0x000fe60003800000 */
[----:B------:R-:W-:-:S05]  /*4b30*/  FFMA R37, R37, R105, R6 ;  /* 0x0000006925257223 */ /* 0x000fca0000000006 */
[----:B------:R0:W-:Y:S01]  /*4b40*/  @P0 STG.E desc[UR10][R66.64+0x200], R37 ;  /* 0x0002002542000986 */ /* 0x0001e2000c10190a */
[----:B------:R-:W-:-:S13]  /*4b50*/  ISETP.GT.AND P0, PT, R11, 0x88, P5 ;  /* 0x000000880b00780c */ /* 0x000fda0002f04270 */
[----:B0-----:R-:W-:Y:S05]  /*4b60*/  @!P0 BRA `(.L_x_114) ;  /* 0x0000000000048947 */ /* 0x001fea0003800000 */
[----:B------:R0:W5:Y:S02]  /*4b70*/  LDG.E.LTC128B R141, desc[UR10][R94.64+0x220] ;  /* 0x0002200a5e8d7981 */ /* 0x000164000c1e1920 */
.L_x_114:
[----:B------:R-:W-:Y:S05]  /*4b80*/  BSYNC B1 ;  /* 0x0000000000017941 */ /* 0x000fea0003800000 */
.L_x_113:
[----:B-----5:R-:W-:Y:S01]  /*4b90*/  FMUL R13, R141, R104 ;  /* 0x000000688d0d7220 */ /* 0x020fe20000400000 */
[----:B------:R-:W-:Y:S03]  /*4ba0*/  BSSY B1, `(.L_x_115) ;  /* 0x0000006000017945 */ /* 0x000fe60003800000 */
[----:B------:R-:W-:-:S05]  /*4bb0*/  FFMA R13, R38, R105, R13 ;  /* 0x00000069260d7223 */ /* 0x000fca000000000d */
[----:B------:R0:W-:Y:S01]  /*4bc0*/  @P0 STG.E desc[UR10][R68.64+0x220], R13 ;  /* 0x0002200d44000986 */ /* 0x0001e2000c10190a */
[----:B------:R-:W-:-:S13]  /*4bd0*/  ISETP.GT.AND P0, PT, R11, 0x88, P4 ;  /* 0x000000880b00780c */ /* 0x000fda0002704270 */
[----:B0-----:R-:W-:Y:S05]  /*4be0*/  @!P0 BRA `(.L_x_116) ;  /* 0x0000000000048947 */ /* 0x001fea0003800000 */
[----:B------:R0:W5:Y:S02]  /*4bf0*/  LDG.E.LTC128B R141, desc[UR10][R92.64+0x220] ;  /* 0x0002200a5c8d7981 */ /* 0x000164000c1e1920 */
.L_x_116:
[----:B------:R-:W-:Y:S05]  /*4c00*/  BSYNC B1 ;  /* 0x0000000000017941 */ /* 0x000fea0003800000 */
.L_x_115:
        /* <DEDUP_REMOVED lines=8> */
.L_x_118:
[----:B------:R-:W-:Y:S05]  /*4c90*/  BSYNC B1 ;  /* 0x0000000000017941 */ /* 0x000fea0003800000 */
.L_x_117:
        /* <DEDUP_REMOVED lines=8> */
.L_x_120:
[----:B------:R-:W-:Y:S05]  /*4d20*/  BSYNC B1 ;  /* 0x0000000000017941 */ /* 0x000fea0003800000 */
.L_x_119:
[----:B-----5:R-:W-:Y:S01]  /*4d30*/  FMUL R6, R141, R104 ;  /* 0x000000688d067220 */ /* 0x020fe20000400000 */
[----:B------:R-:W-:Y:S03]  /*4d40*/  BSSY B1, `(.L_x_121) ;  /* 0x0000006000017945 */ /* 0x000fe60003800000 */
[----:B------:R-:W-:-:S05]  /*4d50*/  FFMA R41, R41, R105, R6 ;  /* 0x0000006929297223 */ /* 0x000fca0000000006 */
[----:B------:R0:W-:Y:S01]  /*4d60*/  @P0 STG.E desc[UR10][R120.64+0x200], R41 ;  /* 0x0002002978000986 */ /* 0x0001e2000c10190a */
[----:B------:R-:W-:-:S13]  /*4d70*/  ISETP.GT.AND P0, PT, R11, 0x88, P5 ;  /* 0x000000880b00780c */ /* 0x000fda0002f04270 */
[----:B0-----:R-:W-:Y:S05]  /*4d80*/  @!P0 BRA `(.L_x_122) ;  /* 0x0000000000048947 */ /* 0x001fea0003800000 */
[----:B------:R0:W5:Y:S02]  /*4d90*/  LDG.E.LTC128B R141, desc[UR10][R98.64+0x220] ;  /* 0x0002200a628d7981 */ /* 0x000164000c1e1920 */
.L_x_122:
[----:B------:R-:W-:Y:S05]  /*4da0*/  BSYNC B1 ;  /* 0x0000000000017941 */ /* 0x000fea0003800000 */
.L_x_121:
[----:B-----5:R-:W-:Y:S01]  /*4db0*/  FMUL R13, R141, R104 ;  /* 0x000000688d0d7220 */ /* 0x020fe20000400000 */
[----:B------:R-:W-:Y:S03]  /*4dc0*/  BSSY B1, `(.L_x_123) ;  /* 0x0000006000017945 */ /* 0x000fe60003800000 */
[----:B------:R-:W-:-:S05]  /*4dd0*/  FFMA R13, R42, R105, R13 ;  /* 0x000000692a0d7223 */ /* 0x000fca000000000d */
[----:B------:R0:W-:Y:S01]  /*4de0*/  @P0 STG.E desc[UR10][R72.64+0x220], R13 ;  /* 0x0002200d48000986 */ /* 0x0001e2000c10190a */
[----:B------:R-:W-:-:S13]  /*4df0*/  ISETP.GT.AND P0, PT, R11, 0x88, P4 ;  /* 0x000000880b00780c */ /* 0x000fda0002704270 */
[----:B0-----:R-:W-:Y:S05]  /*4e00*/  @!P0 BRA `(.L_x_124) ;  /* 0x0000000000048947 */ /* 0x001fea0003800000 */
[----:B------:R0:W5:Y:S02]  /*4e10*/  LDG.E.LTC128B R141, desc[UR10][R96.64+0x220] ;  /* 0x0002200a608d7981 */ /* 0x000164000c1e1920 */
.L_x_124:
[----:B------:R-:W-:Y:S05]  /*4e20*/  BSYNC B1 ;  /* 0x0000000000017941 */ /* 0x000fea0003800000 */
.L_x_123:
        /* <DEDUP_REMOVED lines=8> */
.L_x_126:
[----:B------:R-:W-:Y:S05]  /*4eb0*/  BSYNC B1 ;  /* 0x0000000000017941 */ /* 0x000fea0003800000 */
.L_x_125:
        /* <DEDUP_REMOVED lines=8> */
.L_x_128:
[----:B------:R-:W-:Y:S05]  /*4f40*/  BSYNC B1 ;  /* 0x0000000000017941 */ /* 0x000fea0003800000 */
.L_x_127:
[----:B-----5:R-:W-:Y:S01]  /*4f50*/  FMUL R6, R141, R104 ;  /* 0x000000688d067220 */ /* 0x020fe20000400000 */
[----:B------:R-:W-:Y:S03]  /*4f60*/  BSSY B1, `(.L_x_129) ;  /* 0x0000006000017945 */ /* 0x000fe60003800000 */
[----:B------:R-:W-:-:S05]  /*4f70*/  FFMA R45, R45, R105, R6 ;  /* 0x000000692d2d7223 */ /* 0x000fca0000000006 */
[----:B------:R0:W-:Y:S01]  /*4f80*/  @P0 STG.E desc[UR10][R124.64+0x200], R45 ;  /* 0x0002002d7c000986 */ /* 0x0001e2000c10190a */
[----:B------:R-:W-:-:S13]  /*4f90*/  ISETP.GT.AND P0, PT, R11, 0x88, P5 ;  /* 0x000000880b00780c */ /* 0x000fda0002f04270 */
[----:B0-----:R-:W-:Y:S05]  /*4fa0*/  @!P0 BRA `(.L_x_130) ;  /* 0x0000000000048947 */ /* 0x001fea0003800000 */
[----:B------:R0:W5:Y:S02]  /*4fb0*/  LDG.E.LTC128B R141, desc[UR10][R100.64+0x220] ;  /* 0x0002200a648d7981 */ /* 0x000164000c1e1920 */
.L_x_130:
[----:B------:R-:W-:Y:S05]  /*4fc0*/  BSYNC B1 ;  /* 0x0000000000017941 */ /* 0x000fea0003800000 */
.L_x_129:
[----:B-----5:R-:W-:Y:S01]  /*4fd0*/  FMUL R13, R141, R104 ;  /* 0x000000688d0d7220 */ /* 0x020fe20000400000 */
[----:B------:R-:W-:Y:S01]  /*4fe0*/  ISETP.GT.AND P4, PT, R11, 0x88, P4 ;  /* 0x000000880b00780c */ /* 0x000fe20002784270 */
[----:B------:R-:W-:Y:S02]  /*4ff0*/  BSSY B1, `(.L_x_131) ;  /* 0x0000005000017945 */ /* 0x000fe40003800000 */
[----:B------:R-:W-:-:S05]  /*5000*/  FFMA R13, R46, R105, R13 ;  /* 0x000000692e0d7223 */ /* 0x000fca000000000d */
[----:B------:R0:W-:Y:S05]  /*5010*/  @P0 STG.E desc[UR10][R76.64+0x220], R13 ;  /* 0x0002200d4c000986 */ /* 0x0001ea000c10190a */
[----:B------:R-:W-:Y:S05]  /*5020*/  @!P4 BRA `(.L_x_132) ;  /* 0x000000000004c947 */ /* 0x000fea0003800000 */
[----:B------:R0:W5:Y:S02]  /*5030*/  LDG.E.LTC128B R141, desc[UR10][R102.64+0x220] ;  /* 0x0002200a668d7981 */ /* 0x000164000c1e1920 */
.L_x_132:
[----:B------:R-:W-:Y:S05]  /*5040*/  BSYNC B1 ;  /* 0x0000000000017941 */ /* 0x000fea0003800000 */
.L_x_131:
[----:B-----5:R-:W-:Y:S01]  /*5050*/  FMUL R6, R141, R104 ;  /* 0x000000688d067220 */ /* 0x020fe20000400000 */
[----:B------:R-:W-:Y:S01]  /*5060*/  ISETP.GT.AND P0, PT, R11, 0x80, P6 ;  /* 0x000000800b00780c */ /* 0x000fe20003704270 */
[----:B------:R-:W-:Y:S02]  /*5070*/  BSSY B1, `(.L_x_133) ;  /* 0x0000005000017945 */ /* 0x000fe40003800000 */
[----:B------:R-:W-:-:S05]  /*5080*/  FFMA R47, R47, R105, R6 ;  /* 0x000000692f2f7223 */ /* 0x000fca0000000006 */
[----:B------:R0:W-:Y:S05]  /*5090*/  @P4 STG.E desc[UR10][R130.64+0x220], R47 ;  /* 0x0002202f82004986 */ /* 0x0001ea000c10190a */
[----:B------:R-:W-:Y:S05]  /*50a0*/  @!P0 BRA `(.L_x_134) ;  /* 0x0000000000048947 */ /* 0x000fea0003800000 */
[----:B------:R0:W5:Y:S02]  /*50b0*/  LDG.E.LTC128B R141, desc[UR10][R128.64+0x200] ;  /* 0x0002000a808d7981 */ /* 0x000164000c1e1920 */
.L_x_134:
[----:B------:R-:W-:Y:S05]  /*50c0*/  BSYNC B1 ;  /* 0x0000000000017941 */ /* 0x000fea0003800000 */
.L_x_133:
[----:B0----5:R-:W-:Y:S01]  /*50d0*/  FMUL R13, R141, R104 ;  /* 0x000000688d0d7220 */ /* 0x021fe20000400000 */
[----:B------:R-:W-:Y:S01]  /*50e0*/  ISETP.GT.AND P4, PT, R11, 0x80, P3 ;  /* 0x000000800b00780c */ /* 0x000fe20001f84270 */
[----:B------:R-:W-:Y:S02]  /*50f0*/  BSSY B1, `(.L_x_135) ;  /* 0x0000005000017945 */ /* 0x000fe40003800000 */
[----:B------:R-:W-:-:S05]  /*5100*/  FFMA R13, R48, R105, R13 ;  /* 0x00000069300d7223 */ /* 0x000fca000000000d */
[----:B------:R0:W-:Y:S05]  /*5110*/  @P0 STG.E desc[UR10][R78.64+0x200], R13 ;  /* 0x0002000d4e000986 */ /* 0x0001ea000c10190a */
[----:B------:R-:W-:Y:S05]  /*5120*/  @!P4 BRA `(.L_x_136) ;  /* 0x000000000004c947 */ /* 0x000fea0003800000 */
[----:B------:R0:W5:Y:S02]  /*5130*/  LDG.E.LTC128B R141, desc[UR10][R126.64+0x200] ;  /* 0x0002000a7e8d7981 */ /* 0x000164000c1e1920 */
.L_x_136:
[----:B------:R-:W-:Y:S05]  /*5140*/  BSYNC B1 ;  /* 0x0000000000017941 */ /* 0x000fea0003800000 */
.L_x_135:
[----:B-----5:R-:W-:Y:S01]  /*5150*/  FMUL R6, R141, R104 ;  /* 0x000000688d067220 */ /* 0x020fe20000400000 */
[----:B------:R-:W-:Y:S01]  /*5160*/  ISETP.GT.AND P0, PT, R11, 0x88, P6 ;  /* 0x000000880b00780c */ /* 0x000fe20003704270 */
[----:B------:R-:W-:Y:S02]  /*5170*/  BSSY B1, `(.L_x_137) ;  /* 0x0000005000017945 */ /* 0x000fe40003800000 */
[----:B------:R-:W-:-:S05]  /*5180*/  FFMA R49, R49, R105, R6 ;  /* 0x0000006931317223 */ /* 0x000fca0000000006 */
[----:B------:R0:W-:Y:S05]  /*5190*/  @P4 STG.E desc[UR10][R134.64+0x200], R49 ;  /* 0x0002003186004986 */ /* 0x0001ea000c10190a */
[----:B------:R-:W-:Y:S05]  /*51a0*/  @!P0 BRA `(.L_x_138) ;  /* 0x0000000000048947 */ /* 0x000fea0003800000 */
[----:B------:R0:W5:Y:S02]  /*51b0*/  LDG.E.LTC128B R141, desc[UR10][R128.64+0x220] ;  /* 0x0002200a808d7981 */ /* 0x000164000c1e1920 */
.L_x_138:
[----:B------:R-:W-:Y:S05]  /*51c0*/  BSYNC B1 ;  /* 0x0000000000017941 */ /* 0x000fea0003800000 */
.L_x_137:
[----:B0----5:R-:W-:Y:S01]  /*51d0*/  FMUL R13, R141, R104 ;  /* 0x000000688d0d7220 */ /* 0x021fe20000400000 */
[----:B------:R-:W-:Y:S01]  /*51e0*/  ISETP.GT.AND P3, PT, R11, 0x88, P3 ;  /* 0x000000880b00780c */ /* 0x000fe20001f64270 */
[----:B------:R-:W-:Y:S02]  /*51f0*/  BSSY B1, `(.L_x_139) ;  /* 0x0000005000017945 */ /* 0x000fe40003800000 */
[----:B------:R-:W-:-:S05]  /*5200*/  FFMA R13, R50, R105, R13 ;  /* 0x00000069320d7223 */ /* 0x000fca000000000d */
[----:B------:R0:W-:Y:S05]  /*5210*/  @P0 STG.E desc[UR10][R80.64+0x220], R13 ;  /* 0x0002200d50000986 */ /* 0x0001ea000c10190a */
[----:B------:R-:W-:Y:S05]  /*5220*/  @!P3 BRA `(.L_x_140) ;  /* 0x000000000004b947 */ /* 0x000fea0003800000 */
[----:B------:R0:W5:Y:S02]  /*5230*/  LDG.E.LTC128B R141, desc[UR10][R126.64+0x220] ;  /* 0x0002200a7e8d7981 */ /* 0x000164000c1e1920 */
.L_x_140:
[----:B------:R-:W-:Y:S05]  /*5240*/  BSYNC B1 ;  /* 0x0000000000017941 */ /* 0x000fea0003800000 */
.L_x_139:
[----:B-----5:R-:W-:Y:S01]  /*5250*/  FMUL R6, R141, R104 ;  /* 0x000000688d067220 */ /* 0x020fe20000400000 */
[----:B------:R-:W-:Y:S01]  /*5260*/  ISETP.GT.AND P0, PT, R11, 0x80, P2 ;  /* 0x000000800b00780c */ /* 0x000fe20001704270 */
[----:B------:R-:W-:Y:S02]  /*5270*/  BSSY B1, `(.L_x_141) ;  /* 0x0000005000017945 */ /* 0x000fe40003800000 */
[----:B------:R-:W-:-:S05]  /*5280*/  FFMA R51, R51, R105, R6 ;  /* 0x0000006933337223 */ /* 0x000fca0000000006 */
[----:B------:R0:W-:Y:S05]  /*5290*/  @P3 STG.E desc[UR10][R136.64+0x220], R51 ;  /* 0x0002203388003986 */ /* 0x0001ea000c10190a */
[----:B------:R-:W-:Y:S05]  /*52a0*/  @!P0 BRA `(.L_x_142) ;  /* 0x0000000000048947 */ /* 0x000fea0003800000 */
[----:B------:R0:W5:Y:S02]  /*52b0*/  LDG.E.LTC128B R141, desc[UR10][R108.64+0x200] ;  /* 0x0002000a6c8d7981 */ /* 0x000164000c1e1920 */
.L_x_142:
[----:B------:R-:W-:Y:S05]  /*52c0*/  BSYNC B1 ;  /* 0x0000000000017941 */ /* 0x000fea0003800000 */
.L_x_141:
[----:B0----5:R-:W-:Y:S01]  /*52d0*/  FMUL R13, R141, R104 ;  /* 0x000000688d0d7220 */ /* 0x021fe20000400000 */
[----:B------:R-:W-:Y:S01]  /*52e0*/  ISETP.GT.AND P3, PT, R11, 0x80, P1 ;  /* 0x000000800b00780c */ /* 0x000fe20000f64270 */
[----:B------:R-:W-:Y:S02]  /*52f0*/  BSSY B1, `(.L_x_143) ;  /* 0x0000005000017945 */ /* 0x000fe40003800000 */
[----:B------:R-:W-:-:S05]  /*5300*/  FFMA R13, R52, R105, R13 ;  /* 0x00000069340d7223 */ /* 0x000fca000000000d */
[----:B------:R0:W-:Y:S05]  /*5310*/  @P0 STG.E desc[UR10][R82.64+0x200], R13 ;  /* 0x0002000d52000986 */ /* 0x0001ea000c10190a */
[----:B------:R-:W-:Y:S05]  /*5320*/  @!P3 BRA `(.L_x_144) ;  /* 0x000000000004b947 */ /* 0x000fea0003800000 */
[----:B------:R0:W5:Y:S02]  /*5330*/  LDG.E.LTC128B R141, desc[UR10][R110.64+0x200] ;  /* 0x0002000a6e8d7981 */ /* 0x000164000c1e1920 */
.L_x_144:
[----:B------:R-:W-:Y:S05]  /*5340*/  BSYNC B1 ;  /* 0x0000000000017941 */ /* 0x000fea0003800000 */
.L_x_143:
[----:B-----5:R-:W-:Y:S01]  /*5350*/  FMUL R6, R141, R104 ;  /* 0x000000688d067220 */ /* 0x020fe20000400000 */
[----:B------:R-:W-:Y:S01]  /*5360*/  ISETP.GT.AND P2, PT, R11, 0x88, P2 ;  /* 0x000000880b00780c */ /* 0x000fe20001744270 */
[----:B------:R-:W-:Y:S02]  /*5370*/  BSSY B1, `(.L_x_145) ;  /* 0x0000005000017945 */ /* 0x000fe40003800000 */
[----:B------:R-:W-:-:S05]  /*5380*/  FFMA R53, R53, R105, R6 ;  /* 0x0000006935357223 */ /* 0x000fca0000000006 */
[----:B------:R0:W-:Y:S05]  /*5390*/  @P3 STG.E desc[UR10][R112.64+0x200], R53 ;  /* 0x0002003570003986 */ /* 0x0001ea000c10190a */
[----:B------:R-:W-:Y:S05]  /*53a0*/  @!P2 BRA `(.L_x_146) ;  /* 0x000000000004a947 */ /* 0x000fea0003800000 */
[----:B------:R0:W5:Y:S02]  /*53b0*/  LDG.E.LTC128B R141, desc[UR10][R108.64+0x220] ;  /* 0x0002200a6c8d7981 */ /* 0x000164000c1e1920 */
.L_x_146:
[----:B------:R-:W-:Y:S05]  /*53c0*/  BSYNC B1 ;  /* 0x0000000000017941 */ /* 0x000fea0003800000 */
.L_x_145:
[----:B0----5:R-:W-:Y:S01]  /*53d0*/  FMUL R13, R141, R104 ;  /* 0x000000688d0d7220 */ /* 0x021fe20000400000 */
[----:B------:R-:W-:Y:S01]  /*53e0*/  ISETP.GT.AND P1, PT, R11, 0x88, P1 ;  /* 0x000000880b00780c */ /* 0x000fe20000f24270 */
[----:B------:R-:W-:Y:S02]  /*53f0*/  BSSY B1, `(.L_x_147) ;  /* 0x0000005000017945 */ /* 0x000fe40003800000 */
[----:B------:R-:W-:-:S05]  /*5400*/  FFMA R13, R54, R105, R13 ;  /* 0x00000069360d7223 */ /* 0x000fca000000000d */
[----:B------:R0:W-:Y:S05]  /*5410*/  @P2 STG.E desc[UR10][R106.64+0x220], R13 ;  /* 0x0002200d6a002986 */ /* 0x0001ea000c10190a */
[----:B------:R-:W-:Y:S05]  /*5420*/  @!P1 BRA `(.L_x_148) ;  /* 0x0000000000049947 */ /* 0x000fea0003800000 */
[----:B------:R0:W5:Y:S02]  /*5430*/  LDG.E.LTC128B R141, desc[UR10][R110.64+0x220] ;  /* 0x0002200a6e8d7981 */ /* 0x000164000c1e1920 */
.L_x_148:
[----:B------:R-:W-:Y:S05]  /*5440*/  BSYNC B1 ;  /* 0x0000000000017941 */ /* 0x000fea0003800000 */
.L_x_147:
[----:B-----5:R-:W-:-:S04]  /*5450*/  FMUL R6, R141, R104 ;  /* 0x000000688d067220 */ /* 0x020fc80000400000 */
[----:B------:R-:W-:Y:S01]  /*5460*/  FFMA R55, R55, R105, R6 ;  /* 0x0000006937377223 */ /* 0x000fe20000000006 */
[----:B------:R-:W-:Y:S06]  /*5470*/  @!P1 BRA `(.L_x_149) ;  /* 0x00000010009c9947 */ /* 0x000fec0003800000 */
[----:B------:R0:W-:Y:S01]  /*5480*/  STG.E desc[UR10][R84.64+0x220], R55 ;  /* 0x0002203754007986 */ /* 0x0001e2000c10190a */
[----:B------:R-:W-:Y:S05]  /*5490*/  BRA `(.L_x_149) ;  /* 0x0000001000947947 */ /* 0x000fea0003800000 */
.L_x_26:
[----:B------:R-:W-:Y:S01]  /*54a0*/  ULDC.64 UR8, c[0x0][0x6c0] ;  /* 0x0001b00000087ab9 */ /* 0x000fe20000000a00 */
[----:B------:R-:W-:Y:S01]  /*54b0*/  ISETP.GT.AND P4, PT, R106, 0x1, PT ;  /* 0x000000016a00780c */ /* 0x000fe20003f84270 */
[-C--:B--2---:R-:W-:Y:S01]  /*54c0*/  FMUL R13, R56, R105.reuse ;  /* 0x00000069380d7220 */ /* 0x084fe20000400000 */
[----:B------:R-:W-:Y:S01]  /*54d0*/  LEA R90, P1, R18, UR8, 0x2 ;  /* 0x00000008125a7c11 */ /* 0x000fe2000f8210ff */
[-C--:B------:R-:W-:Y:S01]  /*54e0*/  FMUL R57, R57, R105.reuse ;  /* 0x0000006939397220 */ /* 0x080fe20000400000 */
[----:B------:R-:W-:Y:S01]  /*54f0*/  ISETP.GT.AND P5, PT, R106, 0x8, PT ;  /* 0x000000086a00780c */ /* 0x000fe20003fa4270 */
[----:B------:R-:W-:Y:S01]  /*5500*/  IMAD R103, R89, 0x1c, RZ ;  /* 0x0000001c59677824 */ /* 0x000fe200078e02ff */
[----:B------:R-:W-:Y:S01]  /*5510*/  LEA.HI.X R91, R18, UR9, R17, 0x2, P1 ;  /* 0x00000009125b7c11 */ /* 0x000fe200088f1411 */
[-C--:B------:R-:W-:Y:S01]  /*5520*/  FMUL R15, R58, R105.reuse ;  /* 0x000000693a0f7220 */ /* 0x080fe20000400000 */
[----:B------:R-:W-:Y:S01]  /*5530*/  ISETP.GT.AND P1, PT, R11, RZ, P4 ;  /* 0x000000ff0b00720c */ /* 0x000fe20002724270 */
[----:B------:R-:W-:Y:S01]  /*5540*/  FMUL R59, R59, R105 ;  /* 0x000000693b3b7220 */ /* 0x000fe20000400000 */
[C---:B------:R-:W-:Y:S01]  /*5550*/  LEA R92, P3, R88.reuse, R90, 0x2 ;  /* 0x0000005a585c7211 */ /* 0x040fe200078610ff */
[----:B------:R0:W-:Y:S01]  /*5560*/  @P2 STG.E desc[UR10][R90.64], R13 ;  /* 0x0000000d5a002986 */ /* 0x0001e2000c10190a */
[----:B------:R-:W-:Y:S01]  /*5570*/  ISETP.GT.AND P2, PT, R11, 0x8, P0 ;  /* 0x000000080b00780c */ /* 0x000fe20000744270 */
[C---:B------:R-:W-:Y:S01]  /*5580*/  IMAD.SHL.U32 R111, R88.reuse, 0x20, RZ ;  /* 0x00000020586f7824 */ /* 0x040fe200078e00ff */
[C-C-:B------:R-:W-:Y:S01]  /*5590*/  LEA.HI.X R93, R88.reuse, R91, R89.reuse, 0x2, P3 ;  /* 0x0000005b585d7211 */ /* 0x140fe200018f1459 */
[-C--:B------:R-:W-:Y:S01]  /*55a0*/  FMUL R61, R61, R105.reuse ;  /* 0x000000693d3d7220 */ /* 0x080fe20000400000 */
[----:B------:R-:W-:Y:S01]  /*55b0*/  ISETP.GT.AND P3, PT, R11, 0x8, P4 ;  /* 0x000000080b00780c */ /* 0x000fe20002764270 */
[----:B------:R-:W-:Y:S01]  /*55c0*/  FMUL R63, R63, R105 ;  /* 0x000000693f3f7220 */ /* 0x000fe20000400000 */
[C---:B------:R-:W-:Y:S01]  /*55d0*/  SHF.L.U64.HI R107, R88.reuse, 0x5, R89 ;  /* 0x00000005586b7819 */ /* 0x040fe20000010259 */
[----:B------:R-:W-:Y:S01]  /*55e0*/  IMAD.WIDE.U32 R94, R88, 0x1c, R92 ;  /* 0x0000001c585e7825 */ /* 0x000fe200078e005c */
[----:B------:R-:W-:Y:S01]  /*55f0*/  ISETP.GT.AND P4, PT, R106, 0x9, PT ;  /* 0x000000096a00780c */ /* 0x000fe20003f84270 */
[----:B------:R1:W-:Y:S01]  /*5600*/  @P1 STG.E desc[UR10][R92.64], R57 ;  /* 0x000000395c001986 */ /* 0x0003e2000c10190a */
[----:B------:R-:W-:Y:S01]  /*5610*/  ISETP.GT.AND P1, PT, R11, RZ, P5 ;  /* 0x000000ff0b00720c */ /* 0x000fe20002f24270 */
[----:B------:R-:W-:-:S02]  /*5620*/  IMAD.IADD R103, R103, 0x1, R95 ;  /* 0x0000000167677824 */ /* 0x000fc400078e025f */
[-C--:B0-----:R-:W-:Y:S01]  /*5630*/  FMUL R13, R60, R105.reuse ;  /* 0x000000693c0d7220 */ /* 0x081fe20000400000 */
[----:B------:R-:W-:Y:S01]  /*5640*/  IMAD.MOV.U32 R102, RZ, RZ, R94 ;  /* 0x000000ffff667224 */ /* 0x000fe200078e005e */
[----:B------:R0:W-:Y:S01]  /*5650*/  @P2 STG.E desc[UR10][R90.64+0x20], R15 ;  /* 0x0000200f5a002986 */ /* 0x0001e2000c10190a */
[----:B------:R-:W-:Y:S01]  /*5660*/  ISETP.GT.AND P2, PT, R11, RZ, P4 ;  /* 0x000000ff0b00720c */ /* 0x000fe20002744270 */
[-C--:B------:R-:W-:Y:S01]  /*5670*/  FMUL R19, R64, R105.reuse ;  /* 0x0000006940137220 */ /* 0x080fe20000400000 */
[-C--:B------:R-:W-:Y:S01]  /*5680*/  FMUL R65, R65, R105.reuse ;  /* 0x0000006941417220 */ /* 0x080fe20000400000 */
[----:B------:R2:W-:Y:S01]  /*5690*/  @P3 STG.E desc[UR10][R92.64+0x20], R59 ;  /* 0x0000203b5c003986 */ /* 0x0005e2000c10190a */
[----:B------:R-:W-:Y:S01]  /*56a0*/  ISETP.GT.AND P3, PT, R106, 0x11, PT ;  /* 0x000000116a00780c */ /* 0x000fe20003f64270 */
[-C--:B------:R-:W-:Y:S01]  /*56b0*/  FMUL R21, R66, R105.reuse ;  /* 0x0000006942157220 */ /* 0x080fe20000400000 */
[-C--:B------:R-:W-:Y:S01]  /*56c0*/  FMUL R67, R67, R105.reuse ;  /* 0x0000006943437220 */ /* 0x080fe20000400000 */
[-C--:B-1----:R-:W-:Y:S01]  /*56d0*/  FMUL R57, R68, R105.reuse ;  /* 0x0000006944397220 */ /* 0x082fe20000400000 */
[----:B------:R-:W-:Y:S01]  /*56e0*/  @P1 STG.E desc[UR10][R102.64], R13 ;  /* 0x0000000d66001986 */ /* 0x000fe2000c10190a */
[----:B------:R-:W-:Y:S01]  /*56f0*/  IADD3 R108, P1, R111, R92, RZ ;  /* 0x0000005c6f6c7210 */ /* 0x000fe20007f3e0ff */
[-C--:B------:R-:W-:Y:S01]  /*5700*/  FMUL R69, R69, R105.reuse ;  /* 0x0000006945457220 */ /* 0x080fe20000400000 */
[-C--:B0-----:R-:W-:Y:S01]  /*5710*/  FMUL R15, R62, R105.reuse ;  /* 0x000000693e0f7220 */ /* 0x081fe20000400000 */
[-C--:B------:R-:W-:Y:S01]  /*5720*/  FMUL R79, R79, R105.reuse ;  /* 0x000000694f4f7220 */ /* 0x080fe20000400000 */
[-C--:B------:R-:W-:Y:S01]  /*5730*/  FMUL R81, R81, R105.reuse ;  /* 0x0000006951517220 */ /* 0x080fe20000400000 */
[----:B------:R-:W-:Y:S01]  /*5740*/  IMAD.X R109, R107, 0x1, R93, P1 ;  /* 0x000000016b6d7824 */ /* 0x000fe200008e065d */
[----:B------:R-:W-:Y:S01]  /*5750*/  ISETP.GT.AND P1, PT, R11, 0x8, P5 ;  /* 0x000000080b00780c */ /* 0x000fe20002f24270 */
[-C--:B--2---:R-:W-:Y:S01]  /*5760*/  FMUL R59, R72, R105.reuse ;  /* 0x00000069483b7220 */ /* 0x084fe20000400000 */
[-C--:B------:R-:W-:Y:S01]  /*5770*/  FMUL R83, R83, R105.reuse ;  /* 0x0000006953537220 */ /* 0x080fe20000400000 */
[-C--:B------:R-:W-:Y:S01]  /*5780*/  FMUL R85, R85, R105.reuse ;  /* 0x0000006955557220 */ /* 0x080fe20000400000 */
[----:B------:R0:W-:Y:S01]  /*5790*/  @P2 STG.E desc[UR10][R108.64], R61 ;  /* 0x0000003d6c002986 */ /* 0x0001e2000c10190a */
[----:B------:R-:W-:Y:S01]  /*57a0*/  ISETP.GT.AND P2, PT, R11, 0x8, P4 ;  /* 0x000000080b00780c */ /* 0x000fe20002744270 */
[-C--:B------:R-:W-:Y:S01]  /*57b0*/  FMUL R87, R87, R105.reuse ;  /* 0x0000006957577220 */ /* 0x080fe20000400000 */
[C---:B------:R-:W-:Y:S01]  /*57c0*/  ISETP.GT.AND P4, PT, R106.reuse, 0x10, PT ;  /* 0x000000106a00780c */ /* 0x040fe20003f84270 */
[-C--:B------:R-:W-:Y:S01]  /*57d0*/  FMUL R25, R25, R105.reuse ;  /* 0x0000006919197220 */ /* 0x080fe20000400000 */
[-C--:B------:R-:W-:Y:S01]  /*57e0*/  FMUL R27, R27, R105.reuse ;  /* 0x000000691b1b7220 */ /* 0x080fe20000400000 */
[-C--:B------:R-:W-:Y:S01]  /*57f0*/  FMUL R29, R29, R105.reuse ;  /* 0x000000691d1d7220 */ /* 0x080fe20000400000 */
[-C--:B------:R-:W-:Y:S01]  /*5800*/  FMUL R31, R31, R105.reuse ;  /* 0x000000691f1f7220 */ /* 0x080fe20000400000 */
[-C--:B------:R-:W-:Y:S01]  /*5810*/  FMUL R33, R33, R105.reuse ;  /* 0x0000006921217220 */ /* 0x080fe20000400000 */
[----:B------:R-:W-:Y:S01]  /*5820*/  @P1 STG.E desc[UR10][R102.64+0x20], R15 ;  /* 0x0000200f66001986 */ /* 0x000fe2000c10190a */
[----:B------:R-:W-:Y:S01]  /*5830*/  IADD3 R94, P1, R111, R94, RZ ;  /* 0x0000005e6f5e7210 */ /* 0x000fe20007f3e0ff */
[-C--:B------:R-:W-:Y:S01]  /*5840*/  FMUL R35, R35, R105.reuse ;  /* 0x0000006923237220 */ /* 0x080fe20000400000 */
[-C--:B0-----:R-:W-:Y:S01]  /*5850*/  FMUL R61, R73, R105.reuse ;  /* 0x00000069493d7220 */ /* 0x081fe20000400000 */
[-C--:B------:R-:W-:Y:S01]  /*5860*/  FMUL R37, R37, R105.reuse ;  /* 0x0000006925257220 */ /* 0x080fe20000400000 */
[----:B------:R0:W-:Y:S01]  /*5870*/  @P2 STG.E desc[UR10][R108.64+0x20], R63 ;  /* 0x0000203f6c002986 */ /* 0x0001e2000c10190a */
[----:B------:R-:W-:Y:S01]  /*5880*/  IMAD.X R95, R107, 0x1, R103, P1 ;  /* 0x000000016b5f7824 */ /* 0x000fe200008e0667 */
[----:B------:R-:W-:Y:S01]  /*5890*/  ISETP.GT.AND P1, PT, R11, RZ, P4 ;  /* 0x000000ff0b00720c */ /* 0x000fe20002724270 */
[-C--:B------:R-:W-:Y:S01]  /*58a0*/  FMUL R39, R39, R105.reuse ;  /* 0x0000006927277220 */ /* 0x080fe20000400000 */
[----:B------:R-:W-:Y:S01]  /*58b0*/  ISETP.GT.AND P2, PT, R106, 0x19, PT ;  /* 0x000000196a00780c */ /* 0x000fe20003f44270 */
[-C--:B------:R-:W-:Y:S01]  /*58c0*/  FMUL R41, R41, R105.reuse ;  /* 0x0000006929297220 */ /* 0x080fe20000400000 */
[-C--:B------:R-:W-:Y:S01]  /*58d0*/  FMUL R43, R43, R105.reuse ;  /* 0x000000692b2b7220 */ /* 0x080fe20000400000 */
[-C--:B------:R-:W-:Y:S01]  /*58e0*/  FMUL R45, R45, R105.reuse ;  /* 0x000000692d2d7220 */ /* 0x080fe20000400000 */
[-C--:B------:R-:W-:Y:S01]  /*58f0*/  FMUL R47, R47, R105.reuse ;  /* 0x000000692f2f7220 */ /* 0x080fe20000400000 */
[-C--:B------:R-:W-:Y:S01]  /*5900*/  FMUL R49, R49, R105.reuse ;  /* 0x0000006931317220 */ /* 0x080fe20000400000 */
[-C--:B------:R-:W-:Y:S01]  /*5910*/  FMUL R51, R51, R105.reuse ;  /* 0x0000006933337220 */ /* 0x080fe20000400000 */
[-C--:B------:R-:W-:Y:S01]  /*5920*/  FMUL R53, R53, R105.reuse ;  /* 0x0000006935357220 */ /* 0x080fe20000400000 */
[-C--:B0-----:R-:W-:Y:S01]  /*5930*/  FMUL R63, R75, R105.reuse ;  /* 0x000000694b3f7220 */ /* 0x081fe20000400000 */
[----:B------:R-:W-:-:S02]  /*5940*/  FMUL R55, R55, R105 ;  /* 0x0000006937377220 */ /* 0x000fc40000400000 */
[----:B------:R-:W-:Y:S01]  /*5950*/  @P1 STG.E desc[UR10][R94.64], R19 ;  /* 0x000000135e001986 */ /* 0x000fe2000c10190a */
[----:B------:R-:W-:-:S05]  /*5960*/  IADD3 R96, P1, R111, R108, RZ ;  /* 0x0000006c6f607210 */ /* 0x000fca0007f3e0ff */
[----:B------:R-:W-:Y:S01]  /*5970*/  IMAD.X R97, R107, 0x1, R109, P1 ;  /* 0x000000016b617824 */ /* 0x000fe200008e066d */
        /* <DEDUP_REMOVED lines=8> */
[----:B------:R-:W-:-:S13]  /*5a00*/  ISETP.GT.AND P1, PT, R11, RZ, P3 ;  /* 0x000000ff0b00720c */ /* 0x000fda0001f24270 */
[----:B------:R0:W-:Y:S01]  /*5a10*/  @P1 STG.E desc[UR10][R96.64], R65 ;  /* 0x0000004160001986 */ /* 0x0001e2000c10190a */
[----:B------:R-:W-:Y:S01]  /*5a20*/  ISETP.GT.AND P1, PT, R11, 0x8, P4 ;  /* 0x000000080b00780c */ /* 0x000fe20002724270 */
[----:B0-----:R-:W-:-:S12]  /*5a30*/  FMUL R65, R77, R105 ;  /* 0x000000694d417220 */ /* 0x001fd80000400000 */
[----:B------:R-:W-:Y:S02]  /*5a40*/  @P1 IMAD.MOV.U32 R18, RZ, RZ, R94 ;  /* 0x000000ffff121224 */ /* 0x000fe400078e005e */
[----:B------:R-:W-:-:S05]  /*5a50*/  @P1 IMAD.MOV.U32 R19, RZ, RZ, R95 ;  /* 0x000000ffff131224 */ /* 0x000fca00078e005f */
[----:B------:R0:W-:Y:S01]  /*5a60*/  @P1 STG.E desc[UR10][R18.64+0x20], R21 ;  /* 0x0000201512001986 */ /* 0x0001e2000c10190a */
[----:B------:R-:W-:Y:S02]  /*5a70*/  ISETP.GT.AND P1, PT, R11, 0x8, P3 ;  /* 0x000000080b00780c */ /* 0x000fe40001f24270 */
[----:B------:R-:W-:Y:S01]  /*5a80*/  ISETP.GT.AND P3, PT, R106, 0x18, PT ;  /* 0x000000186a00780c */ /* 0x000fe20003f64270 */
[----:B0-----:R-:W-:-:S10]  /*5a90*/  FMUL R21, R70, R105 ;  /* 0x0000006946157220 */ /* 0x001fd40000400000 */
[----:B------:R-:W-:Y:S02]  /*5aa0*/  @P1 IMAD.MOV.U32 R18, RZ, RZ, R96 ;  /* 0x000000ffff121224 */ /* 0x000fe400078e0060 */
[----:B------:R-:W-:-:S05]  /*5ab0*/  @P1 IMAD.MOV.U32 R19, RZ, RZ, R97 ;  /* 0x000000ffff131224 */ /* 0x000fca00078e0061 */
[----:B------:R0:W-:Y:S01]  /*5ac0*/  @P1 STG.E desc[UR10][R18.64+0x20], R67 ;  /* 0x0000204312001986 */ /* 0x0001e2000c10190a */
[----:B------:R-:W-:-:S05]  /*5ad0*/  IADD3 R98, P1, R111, R94, RZ ;  /* 0x0000005e6f627210 */ /* 0x000fca0007f3e0ff */
[----:B------:R-:W-:Y:S01]  /*5ae0*/  IMAD.X R99, R107, 0x1, R95, P1 ;  /* 0x000000016b637824 */ /* 0x000fe200008e065f */
[----:B------:R-:W-:Y:S01]  /*5af0*/  ISETP.GT.AND P1, PT, R11, RZ, P3 ;  /* 0x000000ff0b00720c */ /* 0x000fe20001f24270 */
[----:B0-----:R-:W-:-:S12]  /*5b00*/  FMUL R67, R82, R105 ;  /* 0x0000006952437220 */ /* 0x001fd80000400000 */
[----:B------:R0:W-:Y:S01]  /*5b10*/  @P1 STG.E desc[UR10][R98.64], R57 ;  /* 0x0000003962001986 */ /* 0x0001e2000c10190a */
[----:B------:R-:W-:Y:S01]  /*5b20*/  ISETP.GT.AND P1, PT, R11, RZ, P2 ;  /* 0x000000ff0b00720c */ /* 0x000fe20001724270 */
[----:B0-----:R-:W-:-:S12]  /*5b30*/  FMUL R57, R71, R105 ;  /* 0x0000006947397220 */ /* 0x001fd80000400000 */
[----:B------:R-:W-:Y:S01]  /*5b40*/  @P1 STG.E desc[UR10][R88.64], R69 ;  /* 0x0000004558001986 */ /* 0x000fe2000c10190a */
[----:B------:R-:W-:-:S05]  /*5b50*/  IADD3 R100, P1, R94, R111, RZ ;  /* 0x0000006f5e647210 */ /* 0x000fca0007f3e0ff */
[----:B------:R-:W-:Y:S01]  /*5b60*/  IMAD.X R101, R95, 0x1, R107, P1 ;  /* 0x000000015f657824 */ /* 0x000fe200008e066b */
[----:B------:R-:W-:-:S05]  /*5b70*/  IADD3 R22, P1, R111, R14, RZ ;  /* 0x0000000e6f167210 */ /* 0x000fca0007f3e0ff */
[----:B------:R-:W-:Y:S01]  /*5b80*/  IMAD.X R23, R107, 0x1, R15, P1 ;  /* 0x000000016b177824 */ /* 0x000fe200008e060f */
[----:B------:R-:W-:-:S05]  /*5b90*/  IADD3 R18, P1, R12, R111, RZ ;  /* 0x0000006f0c127210 */ /* 0x000fca0007f3e0ff */
[----:B------:R-:W-:Y:S01]  /*5ba0*/  IMAD.X R19, R13, 0x1, R107, P1 ;  /* 0x000000010d137824 */ /* 0x000fe200008e066b */
[----:B------:R-:W-:Y:S02]  /*5bb0*/  ISETP.GT.AND P1, PT, R11, 0x8, P3 ;  /* 0x000000080b00780c */ /* 0x000fe40001f24270 */
[----:B------:R-:W-:-:S11]  /*5bc0*/  ISETP.GT.AND P3, PT, R106, 0x20, PT ;  /* 0x000000206a00780c */ /* 0x000fd60003f64270 */
[----:B------:R-:W-:Y:S01]  /*5bd0*/  @P1 STG.E desc[UR10][R100.64+0x20], R21 ;  /* 0x0000201564001986 */ /* 0x000fe2000c10190a */
[----:B------:R-:W-:Y:S02]  /*5be0*/  ISETP.GT.AND P1, PT, R11, 0x8, P2 ;  /* 0x000000080b00780c */ /* 0x000fe40001724270 */
[----:B------:R-:W-:-:S11]  /*5bf0*/  ISETP.GT.AND P2, PT, R106, 0x21, PT ;  /* 0x000000216a00780c */ /* 0x000fd60003f44270 */
[----:B------:R-:W-:Y:S01]  /*5c00*/  @P1 STG.E desc[UR10][R16.64+0x20], R57 ;  /* 0x0000203910001986 */ /* 0x000fe2000c10190a */
[----:B------:R-:W-:-:S05]  /*5c10*/  IADD3 R70, P1, R111, R98, RZ ;  /* 0x000000626f467210 */ /* 0x000fca0007f3e0ff */
[----:B------:R-:W-:Y:S01]  /*5c20*/  IMAD.X R71, R107, 0x1, R99, P1 ;  /* 0x000000016b477824 */ /* 0x000fe200008e0663 */
[----:B------:R-:W-:-:S13]  /*5c30*/  ISETP.GT.AND P1, PT, R11, RZ, P3 ;  /* 0x000000ff0b00720c */ /* 0x000fda0001f24270 */
[----:B------:R0:W-:Y:S01]  /*5c40*/  @P1 STG.E desc[UR10][R70.64], R59 ;  /* 0x0000003b46001986 */ /* 0x0001e2000c10190a */
[----:B------:R-:W-:Y:S01]  /*5c50*/  ISETP.GT.AND P1, PT, R11, RZ, P2 ;  /* 0x000000ff0b00720c */ /* 0x000fe20001724270 */
[----:B0-----:R-:W-:-:S12]  /*5c60*/  FMUL R59, R74, R105 ;  /* 0x000000694a3b7220 */ /* 0x001fd80000400000 */
[----:B------:R0:W-:Y:S01]  /*5c70*/  @P1 STG.E desc[UR10][R14.64], R61 ;  /* 0x0000003d0e001986 */ /* 0x0001e2000c10190a */
[----:B------:R-:W-:-:S05]  /*5c80*/  IADD3 R72, P1, R100, R111, RZ ;  /* 0x0000006f64487210 */ /* 0x000fca0007f3e0ff */
[----:B------:R-:W-:Y:S01]  /*5c90*/  IMAD.X R73, R101, 0x1, R107, P1 ;  /* 0x0000000165497824 */ /* 0x000fe200008e066b */
[----:B------:R-:W-:-:S05]  /*5ca0*/  IADD3 R56, P1, R111, R22, RZ ;  /* 0x000000166f387210 */ /* 0x000fca0007f3e0ff */
[----:B------:R-:W-:Y:S01]  /*5cb0*/  IMAD.X R57, R107, 0x1, R23, P1 ;  /* 0x000000016b397824 */ /* 0x000fe200008e0617 */
[----:B------:R-:W-:Y:S01]  /*5cc0*/  IADD3 R20, P1, R18, R111, RZ ;  /* 0x0000006f12147210 */ /* 0x000fe20007f3e0ff */
[----:B0-----:R-:W-:-:S04]  /*5cd0*/  FMUL R61, R76, R105 ;  /* 0x000000694c3d7220 */ /* 0x001fc80000400000 */
[----:B------:R-:W-:Y:S01]  /*5ce0*/  IMAD.X R21, R19, 0x1, R107, P1 ;  /* 0x0000000113157824 */ /* 0x000fe200008e066b */
[----:B------:R-:W-:-:S13]  /*5cf0*/  ISETP.GT.AND P1, PT, R11, 0x8, P3 ;  /* 0x000000080b00780c */ /* 0x000fda0001f24270 */
[----:B------:R-:W-:Y:S01]  /*5d00*/  @P1 STG.E desc[UR10][R72.64+0x20], R59 ;  /* 0x0000203b48001986 */ /* 0x000fe2000c10190a */
[----:B------:R-:W-:-:S13]  /*5d10*/  ISETP.GT.AND P1, PT, R11, 0x8, P2 ;  /* 0x000000080b00780c */ /* 0x000fda0001724270 */
[----:B------:R0:W-:Y:S01]  /*5d20*/  @P1 STG.E desc[UR10][R12.64+0x20], R63 ;  /* 0x0000203f0c001986 */ /* 0x0001e2000c10190a */
[----:B------:R-:W-:-:S05]  /*5d30*/  IADD3 R74, P1, R111, R70, RZ ;  /* 0x000000466f4a7210 */ /* 0x000fca0007f3e0ff */
[----:B------:R-:W-:Y:S01]  /*5d40*/  IMAD.X R75, R107, 0x1, R71, P1 ;  /* 0x000000016b4b7824 */ /* 0x000fe200008e0647 */
[----:B------:R-:W-:-:S04]  /*5d50*/  ISETP.GT.AND P1, PT, R106, 0x28, PT ;  /* 0x000000286a00780c */ /* 0x000fc80003f24270 */
[----:B------:R-:W-:Y:S01]  /*5d60*/  ISETP.GT.AND P2, PT, R11, RZ, P1 ;  /* 0x000000ff0b00720c */ /* 0x000fe20000f44270 */
[----:B0-----:R-:W-:Y:S01]  /*5d70*/  FMUL R63, R78, R105 ;  /* 0x000000694e3f7220 */ /* 0x001fe20000400000 */
[----:B------:R-:W-:-:S11]  /*5d80*/  P2R R78, PR, RZ, 0x2 ;  /* 0x00000002ff4e7803 */ /* 0x000fd60000000000 */
[----:B------:R-:W-:Y:S01]  /*5d90*/  @P2 STG.E desc[UR10][R74.64], R61 ;  /* 0x0000003d4a002986 */ /* 0x000fe2000c10190a */
[----:B------:R-:W-:-:S04]  /*5da0*/  ISETP.GT.AND P2, PT, R106, 0x29, PT ;  /* 0x000000296a00780c */ /* 0x000fc80003f44270 */
[----:B------:R-:W-:Y:S02]  /*5db0*/  ISETP.GT.AND P3, PT, R11, RZ, P2 ;  /* 0x000000ff0b00720c */ /* 0x000fe40001764270 */
[----:B------:R-:W-:-:S11]  /*5dc0*/  P2R R6, PR, RZ, 0x4 ;  /* 0x00000004ff067803 */ /* 0x000fd60000000000 */
[----:B------:R0:W-:Y:S01]  /*5dd0*/  @P3 STG.E desc[UR10][R22.64], R65 ;  /* 0x0000004116003986 */ /* 0x0001e2000c10190a */
[----:B------:R-:W-:-:S05]  /*5de0*/  IADD3 R76, P3, R72, R111, RZ ;  /* 0x0000006f484c7210 */ /* 0x000fca0007f7e0ff */
[----:B------:R-:W-:Y:S01]  /*5df0*/  IMAD.X R77, R73, 0x1, R107, P3 ;  /* 0x00000001494d7824 */ /* 0x000fe200018e066b */
[----:B------:R-:W-:-:S05]  /*5e00*/  IADD3 R58, P3, R111, R56, RZ ;  /* 0x000000386f3a7210 */ /* 0x000fca0007f7e0ff */
[----:B------:R-:W-:Y:S01]  /*5e10*/  IMAD.X R59, R107, 0x1, R57, P3 ;  /* 0x000000016b3b7824 */ /* 0x000fe200018e0639 */
[----:B------:R-:W-:Y:S01]  /*5e20*/  ISETP.GT.AND P3, PT, R11, 0x8, P1 ;  /* 0x000000080b00780c */ /* 0x000fe20000f64270 */
[----:B0-----:R-:W-:-:S12]  /*5e30*/  FMUL R65, R80, R105 ;  /* 0x0000006950417220 */ /* 0x001fd80000400000 */
[----:B------:R-:W-:Y:S01]  /*5e40*/  @P3 STG.E desc[UR10][R76.64+0x20], R63 ;  /* 0x0000203f4c003986 */ /* 0x000fe2000c10190a */
[C---:B------:R-:W-:Y:S02]  /*5e50*/  ISETP.GT.AND P3, PT, R11.reuse, 0x8, P2 ;  /* 0x000000080b00780c */ /* 0x040fe40001764270 */
[C---:B------:R-:W-:Y:S02]  /*5e60*/  ISETP.GT.AND P2, PT, R11.reuse, 0x80, P0 ;  /* 0x000000800b00780c */ /* 0x040fe40000744270 */
[----:B------:R-:W-:-:S09]  /*5e70*/  ISETP.GT.AND P0, PT, R11, 0x88, P0 ;  /* 0x000000880b00780c */ /* 0x000fd20000704270 */
[----:B------:R0:W-:Y:S01]  /*5e80*/  @P3 STG.E desc[UR10][R18.64+0x20], R79 ;  /* 0x0000204f12003986 */ /* 0x0001e2000c10190a */
[----:B------:R-:W-:-:S05]  /*5e90*/  IADD3 R68, P3, R111, R74, RZ ;  /* 0x0000004a6f447210 */ /* 0x000fca0007f7e0ff */
[----:B------:R-:W-:Y:S01]  /*5ea0*/  IMAD.X R69, R107, 0x1, R75, P3 ;  /* 0x000000016b457824 */ /* 0x000fe200018e064b */
[----:B------:R-:W-:-:S04]  /*5eb0*/  ISETP.GT.AND P3, PT, R106, 0x30, PT ;  /* 0x000000306a00780c */ /* 0x000fc80003f64270 */
[----:B------:R-:W-:Y:S01]  /*5ec0*/  ISETP.GT.AND P4, PT, R11, RZ, P3 ;  /* 0x000000ff0b00720c */ /* 0x000fe20001f84270 */
[----:B0-----:R-:W-:-:S12]  /*5ed0*/  FMUL R79, R84, R105 ;  /* 0x00000069544f7220 */ /* 0x001fd80000400000 */
[----:B------:R-:W-:Y:S01]  /*5ee0*/  @P4 STG.E desc[UR10][R68.64], R65 ;  /* 0x0000004144004986 */ /* 0x000fe2000c10190a */
[----:B------:R-:W-:-:S04]  /*5ef0*/  ISETP.GT.AND P4, PT, R106, 0x31, PT ;  /* 0x000000316a00780c */ /* 0x000fc80003f84270 */
[----:B------:R-:W-:-:S13]  /*5f00*/  ISETP.GT.AND P5, PT, R11, RZ, P4 ;  /* 0x000000ff0b00720c */ /* 0x000fda00027a4270 */
[----:B------:R0:W-:Y:S01]  /*5f10*/  @P5 STG.E desc[UR10][R56.64], R81 ;  /* 0x0000005138005986 */ /* 0x0001e2000c10190a */
[----:B------:R-:W-:-:S05]  /*5f20*/  IADD3 R62, P5, R76, R111, RZ ;  /* 0x0000006f4c3e7210 */ /* 0x000fca0007fbe0ff */
[----:B------:R-:W-:Y:S01]  /*5f30*/  IMAD.X R63, R77, 0x1, R107, P5 ;  /* 0x000000014d3f7824 */ /* 0x000fe200028e066b */
[----:B------:R-:W-:Y:S01]  /*5f40*/  ISETP.GT.AND P5, PT, R11, 0x8, P3 ;  /* 0x000000080b00780c */ /* 0x000fe20001fa4270 */
[----:B0-----:R-:W-:-:S12]  /*5f50*/  FMUL R81, R86, R105 ;  /* 0x0000006956517220 */ /* 0x001fd80000400000 */
[----:B------:R-:W-:Y:S01]  /*5f60*/  @P5 STG.E desc[UR10][R62.64+0x20], R67 ;  /* 0x000020433e005986 */ /* 0x000fe2000c10190a */
[----:B------:R-:W-:-:S05]  /*5f70*/  IADD3 R60, P5, R111, R68, RZ ;  /* 0x000000446f3c7210 */ /* 0x000fca0007fbe0ff */
[----:B------:R-:W-:Y:S01]  /*5f80*/  IMAD.X R61, R107, 0x1, R69, P5 ;  /* 0x000000016b3d7824 */ /* 0x000fe200028e0645 */
[----:B------:R-:W-:-:S13]  /*5f90*/  ISETP.GT.AND P5, PT, R11, 0x8, P4 ;  /* 0x000000080b00780c */ /* 0x000fda00027a4270 */
[----:B------:R0:W-:Y:S01]  /*5fa0*/  @P5 STG.E desc[UR10][R20.64+0x20], R83 ;  /* 0x0000205314005986 */ /* 0x0001e2000c10190a */
[----:B------:R-:W-:-:S05]  /*5fb0*/  IADD3 R64, P5, R20, R111, RZ ;  /* 0x0000006f14407210 */ /* 0x000fca0007fbe0ff */
[----:B------:R-:W-:Y:S01]  /*5fc0*/  IMAD.X R65, R21, 0x1, R107, P5 ;  /* 0x0000000115417824 */ /* 0x000fe200028e066b */
[----:B------:R-:W-:-:S04]  /*5fd0*/  ISETP.GT.AND P5, PT, R106, 0x38, PT ;  /* 0x000000386a00780c */ /* 0x000fc80003fa4270 */
[----:B------:R-:W-:Y:S01]  /*5fe0*/  ISETP.GT.AND P6, PT, R11, RZ, P5 ;  /* 0x000000ff0b00720c */ /* 0x000fe20002fc4270 */
[----:B0-----:R-:W-:-:S12]  /*5ff0*/  FMUL R83, R28, R105 ;  /* 0x000000691c537220 */ /* 0x001fd80000400000 */
[----:B------:R0:W-:Y:S01]  /*6000*/  @P6 STG.E desc[UR10][R60.64], R79 ;  /* 0x0000004f3c006986 */ /* 0x0001e2000c10190a */
[----:B------:R-:W-:-:S05]  /*6010*/  IADD3 R66, P6, R62, R111, RZ ;  /* 0x0000006f3e427210 */ /* 0x000fca0007fde0ff */
[----:B------:R-:W-:Y:S01]  /*6020*/  IMAD.X R67, R63, 0x1, R107, P6 ;  /* 0x000000013f437824 */ /* 0x000fe200030e066b */
[----:B------:R-:W-:-:S04]  /*6030*/  ISETP.GT.AND P6, PT, R106, 0x39, PT ;  /* 0x000000396a00780c */ /* 0x000fc80003fc4270 */
[----:B------:R-:W-:Y:S01]  /*6040*/  ISETP.GT.AND P1, PT, R11, RZ, P6 ;  /* 0x000000ff0b00720c */ /* 0x000fe20003724270 */
[----:B0-----:R-:W-:-:S12]  /*6050*/  FMUL R79, R24, R105 ;  /* 0x00000069184f7220 */ /* 0x001fd80000400000 */
[----:B------:R-:W-:Y:S01]  /*6060*/  @P1 STG.E desc[UR10][R58.64], R85 ;  /* 0x000000553a001986 */ /* 0x000fe2000c10190a */
[----:B------:R-:W-:-:S13]  /*6070*/  ISETP.GT.AND P1, PT, R11, 0x8, P5 ;  /* 0x000000080b00780c */ /* 0x000fda0002f24270 */
[----:B------:R0:W-:Y:S01]  /*6080*/  @P1 STG.E desc[UR10][R66.64+0x20], R81 ;  /* 0x0000205142001986 */ /* 0x0001e2000c10190a */
[----:B------:R-:W-:Y:S01]  /*6090*/  ISETP.GT.AND P1, PT, R11, 0x8, P6 ;  /* 0x000000080b00780c */ /* 0x000fe20003724270 */
[----:B0-----:R-:W-:-:S12]  /*60a0*/  FMUL R81, R26, R105 ;  /* 0x000000691a517220 */ /* 0x001fd80000400000 */
[----:B------:R-:W-:Y:S01]  /*60b0*/  @P1 STG.E desc[UR10][R64.64+0x20], R87 ;  /* 0x0000205740001986 */ /* 0x000fe2000c10190a */
[----:B------:R-:W-:-:S03]  /*60c0*/  ISETP.GT.AND P1, PT, R106, 0x1, PT ;  /* 0x000000016a00780c */ /* 0x000fc60003f24270 */
[----:B------:R-:W-:Y:S01]  /*60d0*/  @P2 STG.E desc[UR10][R90.64+0x200], R79 ;  /* 0x0002004f5a002986 */ /* 0x000fe2000c10190a */
[----:B------:R-:W-:Y:S02]  /*60e0*/  ISETP.GT.AND P1, PT, R11, 0x80, P1 ;  /* 0x000000800b00780c */ /* 0x000fe40000f24270 */
[----:B------:R-:W-:-:S11]  /*60f0*/  ISETP.NE.AND P2, PT, R6, RZ, PT ;  /* 0x000000ff0600720c */ /* 0x000fd60003f45270 */
[----:B------:R0:W-:Y:S01]  /*6100*/  @P1 STG.E desc[UR10][R92.64+0x200], R25 ;  /* 0x000200195c001986 */ /* 0x0001e2000c10190a */
[----:B------:R-:W-:-:S03]  /*6110*/  ISETP.NE.AND P1, PT, R78, RZ, PT ;  /* 0x000000ff4e00720c */ /* 0x000fc60003f25270 */
[----:B------:R-:W-:Y:S01]  /*6120*/  @P0 STG.E desc[UR10][R90.64+0x220], R81 ;  /* 0x000220515a000986 */ /* 0x000fe2000c10190a */
[----:B------:R-:W-:-:S04]  /*6130*/  ISETP.GT.AND P0, PT, R106, 0x1, PT ;  /* 0x000000016a00780c */ /* 0x000fc80003f04270 */
[----:B------:R-:W-:Y:S01]  /*6140*/  ISETP.GT.AND P0, PT, R11, 0x88, P0 ;  /* 0x000000880b00780c */ /* 0x000fe20000704270 */
[----:B0-----:R-:W-:-:S12]  /*6150*/  FMUL R25, R30, R105 ;  /* 0x000000691e197220 */ /* 0x001fd80000400000 */
[----:B------:R0:W-:Y:S01]  /*6160*/  @P0 STG.E desc[UR10][R92.64+0x220], R27 ;  /* 0x0002201b5c000986 */ /* 0x0001e2000c10190a */
[----:B------:R-:W-:-:S04]  /*6170*/  ISETP.GT.AND P0, PT, R106, 0x8, PT ;  /* 0x000000086a00780c */ /* 0x000fc80003f04270 */
[----:B------:R-:W-:Y:S01]  /*6180*/  ISETP.GT.AND P0, PT, R11, 0x80, P0 ;  /* 0x000000800b00780c */ /* 0x000fe20000704270 */
[----:B0-----:R-:W-:-:S12]  /*6190*/  FMUL R27, R32, R105 ;  /* 0x00000069201b7220 */ /* 0x001fd80000400000 */
[----:B------:R-:W-:Y:S01]  /*61a0*/  @P0 STG.E desc[UR10][R102.64+0x200], R83 ;  /* 0x0002005366000986 */ /* 0x000fe2000c10190a */
[----:B------:R-:W-:-:S04]  /*61b0*/  ISETP.GT.AND P0, PT, R106, 0x9, PT ;  /* 0x000000096a00780c */ /* 0x000fc80003f04270 */
[----:B------:R-:W-:-:S13]  /*61c0*/  ISETP.GT.AND P0, PT, R11, 0x80, P0 ;  /* 0x000000800b00780c */ /* 0x000fda0000704270 */
[----:B------:R0:W-:Y:S01]  /*61d0*/  @P0 STG.E desc[UR10][R108.64+0x200], R29 ;  /* 0x0002001d6c000986 */ /* 0x0001e2000c10190a */
[----:B------:R-:W-:-:S04]  /*61e0*/  ISETP.GT.AND P0, PT, R106, 0x8, PT ;  /* 0x000000086a00780c */ /* 0x000fc80003f04270 */
[----:B------:R-:W-:Y:S01]  /*61f0*/  ISETP.GT.AND P0, PT, R11, 0x88, P0 ;  /* 0x000000880b00780c */ /* 0x000fe20000704270 */
[----:B0-----:R-:W-:-:S12]  /*6200*/  FMUL R29, R34, R105 ;  /* 0x00000069221d7220 */ /* 0x001fd80000400000 */
[----:B------:R0:W-:Y:S01]  /*6210*/  @P0 STG.E desc[UR10][R102.64+0x220], R25 ;  /* 0x0002201966000986 */ /* 0x0001e2000c10190a */
[----:B------:R-:W-:-:S04]  /*6220*/  ISETP.GT.AND P0, PT, R106, 0x9, PT ;  /* 0x000000096a00780c */ /* 0x000fc80003f04270 */
[----:B------:R-:W-:-:S13]  /*6230*/  ISETP.GT.AND P0, PT, R11, 0x88, P0 ;  /* 0x000000880b00780c */ /* 0x000fda0000704270 */
[----:B------:R-:W-:Y:S01]  /*6240*/  @P0 STG.E desc[UR10][R108.64+0x220], R31 ;  /* 0x0002201f6c000986 */ /* 0x000fe2000c10190a */
[----:B------:R-:W-:-:S04]  /*6250*/  ISETP.GT.AND P0, PT, R106, 0x10, PT ;  /* 0x000000106a00780c */ /* 0x000fc80003f04270 */
[----:B------:R-:W-:-:S13]  /*6260*/  ISETP.GT.AND P0, PT, R11, 0x80, P0 ;  /* 0x000000800b00780c */ /* 0x000fda0000704270 */
[----:B------:R-:W-:Y:S02]  /*6270*/  @P0 IMAD.MOV.U32 R24, RZ, RZ, R94 ;  /* 0x000000ffff180224 */ /* 0x000fe400078e005e */
[----:B0-----:R-:W-:-:S05]  /*6280*/  @P0 IMAD.MOV.U32 R25, RZ, RZ, R95 ;  /* 0x000000ffff190224 */ /* 0x001fca00078e005f */
[----:B------:R0:W-:Y:S01]  /*6290*/  @P0 STG.E desc[UR10][R24.64+0x200], R27 ;  /* 0x0002001b18000986 */ /* 0x0001e2000c10190a */
[----:B------:R-:W-:-:S04]  /*62a0*/  ISETP.GT.AND P0, PT, R106, 0x11, PT ;  /* 0x000000116a00780c */ /* 0x000fc80003f04270 */
[----:B------:R-:W-:Y:S01]  /*62b0*/  ISETP.GT.AND P0, PT, R11, 0x80, P0 ;  /* 0x000000800b00780c */ /* 0x000fe20000704270 */
[----:B0-----:R-:W-:-:S12]  /*62c0*/  FMUL R27, R36, R105 ;  /* 0x00000069241b7220 */ /* 0x001fd80000400000 */
[----:B------:R-:W-:Y:S02]  /*62d0*/  @P0 IMAD.MOV.U32 R24, RZ, RZ, R96 ;  /* 0x000000ffff180224 */ /* 0x000fe400078e0060 */
[----:B------:R-:W-:-:S05]  /*62e0*/  @P0 IMAD.MOV.U32 R25, RZ, RZ, R97 ;  /* 0x000000ffff190224 */ /* 0x000fca00078e0061 */
[----:B------:R0:W-:Y:S01]  /*62f0*/  @P0 STG.E desc[UR10][R24.64+0x200], R33 ;  /* 0x0002002118000986 */ /* 0x0001e2000c10190a */
[----:B------:R-:W-:-:S04]  /*6300*/  ISETP.GT.AND P0, PT, R106, 0x10, PT ;  /* 0x000000106a00780c */ /* 0x000fc80003f04270 */
[----:B------:R-:W-:Y:S01]  /*6310*/  ISETP.GT.AND P0, PT, R11, 0x88, P0 ;  /* 0x000000880b00780c */ /* 0x000fe20000704270 */
[----:B0-----:R-:W-:-:S12]  /*6320*/  FMUL R25, R38, R105 ;  /* 0x0000006926197220 */ /* 0x001fd80000400000 */
[----:B------:R-:W-:Y:S01]  /*6330*/  @P0 STG.E desc[UR10][R94.64+0x220], R29 ;  /* 0x0002201d5e000986 */ /* 0x000fe2000c10190a */
[----:B------:R-:W-:-:S04]  /*6340*/  ISETP.GT.AND P0, PT, R106, 0x11, PT ;  /* 0x000000116a00780c */ /* 0x000fc80003f04270 */
[----:B------:R-:W-:-:S13]  /*6350*/  ISETP.GT.AND P0, PT, R11, 0x88, P0 ;  /* 0x000000880b00780c */ /* 0x000fda0000704270 */
[----:B------:R-:W-:Y:S01]  /*6360*/  @P0 STG.E desc[UR10][R96.64+0x220], R35 ;  /* 0x0002202360000986 */ /* 0x000fe2000c10190a */
[----:B------:R-:W-:-:S04]  /*6370*/  ISETP.GT.AND P0, PT, R106, 0x18, PT ;  /* 0x000000186a00780c */ /* 0x000fc80003f04270 */
[----:B------:R-:W-:-:S13]  /*6380*/  ISETP.GT.AND P0, PT, R11, 0x80, P0 ;  /* 0x000000800b00780c */ /* 0x000fda0000704270 */
        /* <DEDUP_REMOVED lines=26> */
[C---:B------:R-:W-:Y:S02]  /*6530*/  ISETP.GT.AND P0, PT, R11.reuse, 0x80, P1 ;  /* 0x000000800b00780c */ /* 0x040fe40000f04270 */
[----:B------:R-:W-:Y:S01]  /*6540*/  ISETP.GT.AND P1, PT, R11, 0x88, P1 ;  /* 0x000000880b00780c */ /* 0x000fe20000f24270 */
[----:B0-----:R-:W-:-:S10]  /*6550*/  FMUL R13, R46, R105 ;  /* 0x000000692e0d7220 */ /* 0x001fd40000400000 */
[----:B------:R-:W-:Y:S01]  /*6560*/  @P0 STG.E desc[UR10][R74.64+0x200], R17 ;  /* 0x000200114a000986 */ /* 0x000fe2000c10190a */
[C---:B------:R-:W-:Y:S02]  /*6570*/  ISETP.GT.AND P0, PT, R11.reuse, 0x80, P2 ;  /* 0x000000800b00780c */ /* 0x040fe40001704270 */
[----:B------:R-:W-:-:S11]  /*6580*/  ISETP.GT.AND P2, PT, R11, 0x88, P2 ;  /* 0x000000880b00780c */ /* 0x000fd60001744270 */
[----:B------:R-:W-:Y:S01]  /*6590*/  @P0 STG.E desc[UR10][R22.64+0x200], R45 ;  /* 0x0002002d16000986 */ /* 0x000fe2000c10190a */
[C---:B------:R-:W-:Y:S02]  /*65a0*/  ISETP.GT.AND P0, PT, R11.reuse, 0x80, P3 ;  /* 0x000000800b00780c */ /* 0x040fe40001f04270 */
[C---:B------:R-:W-:Y:S01]  /*65b0*/  ISETP.GT.AND P3, PT, R11.reuse, 0x88, P3 ;  /* 0x000000880b00780c */ /* 0x040fe20001f64270 */
[----:B------:R0:W-:Y:S01]  /*65c0*/  @P1 STG.E desc[UR10][R76.64+0x220], R13 ;  /* 0x0002200d4c001986 */ /* 0x0001e2000c10190a */
[C---:B------:R-:W-:Y:S02]  /*65d0*/  ISETP.GT.AND P1, PT, R11.reuse, 0x80, P4 ;  /* 0x000000800b00780c */ /* 0x040fe40002724270 */
[C---:B------:R-:W-:Y:S01]  /*65e0*/  ISETP.GT.AND P4, PT, R11.reuse, 0x88, P4 ;  /* 0x000000880b00780c */ /* 0x040fe20002784270 */
[----:B------:R-:W-:Y:S06]  /*65f0*/  @P2 STG.E desc[UR10][R18.64+0x220], R47 ;  /* 0x0002202f12002986 */ /* 0x000fec000c10190a */
[----:B------:R1:W-:Y:S01]  /*6600*/  @P0 STG.E desc[UR10][R68.64+0x200], R15 ;  /* 0x0002000f44000986 */ /* 0x0003e2000c10190a */
[C---:B------:R-:W-:Y:S01]  /*6610*/  ISETP.GT.AND P0, PT, R11.reuse, 0x80, P6 ;  /* 0x000000800b00780c */ /* 0x040fe20003704270 */
[----:B0-----:R-:W-:Y:S01]  /*6620*/  FMUL R13, R52, R105 ;  /* 0x00000069340d7220 */ /* 0x001fe20000400000 */
[C---:B------:R-:W-:Y:S01]  /*6630*/  ISETP.GT.AND P6, PT, R11.reuse, 0x88, P6 ;  /* 0x000000880b00780c */ /* 0x040fe200037c4270 */
[----:B------:R0:W-:Y:S01]  /*6640*/  @P1 STG.E desc[UR10][R56.64+0x200], R49 ;  /* 0x0002003138001986 */ /* 0x0001e2000c10190a */
[----:B------:R-:W-:-:S02]  /*6650*/  ISETP.GT.AND P1, PT, R11, 0x80, P5 ;  /* 0x000000800b00780c */ /* 0x000fc40002f24270 */
[----:B------:R-:W-:Y:S01]  /*6660*/  ISETP.GT.AND P5, PT, R11, 0x88, P5 ;  /* 0x000000880b00780c */ /* 0x000fe20002fa4270 */
[-C--:B------:R-:W-:Y:S01]  /*6670*/  FMUL R11, R50, R105.reuse ;  /* 0x00000069320b7220 */ /* 0x080fe20000400000 */
[----:B-1----:R-:W-:-:S04]  /*6680*/  FMUL R15, R54, R105 ;  /* 0x00000069360f7220 */ /* 0x002fc80000400000 */
[----:B------:R0:W-:Y:S04]  /*6690*/  @P3 STG.E desc[UR10][R62.64+0x220], R11 ;  /* 0x0002200b3e003986 */ /* 0x0001e8000c10190a */
[----:B------:R0:W-:Y:S04]  /*66a0*/  @P4 STG.E desc[UR10][R20.64+0x220], R51 ;  /* 0x0002203314004986 */ /* 0x0001e8000c10190a */
[----:B------:R0:W-:Y:S04]  /*66b0*/  @P1 STG.E desc[UR10][R60.64+0x200], R13 ;  /* 0x0002000d3c001986 */ /* 0x0001e8000c10190a */
[----:B------:R0:W-:Y:S04]  /*66c0*/  @P0 STG.E desc[UR10][R58.64+0x200], R53 ;  /* 0x000200353a000986 */ /* 0x0001e8000c10190a */
[----:B------:R0:W-:Y:S04]  /*66d0*/  @P5 STG.E desc[UR10][R66.64+0x220], R15 ;  /* 0x0002200f42005986 */ /* 0x0001e8000c10190a */
[----:B------:R0:W-:Y:S02]  /*66e0*/  @P6 STG.E desc[UR10][R64.64+0x220], R55 ;  /* 0x0002203740006986 */ /* 0x0001e4000c10190a */
.L_x_149:
[----:B------:R-:W-:Y:S05]  /*66f0*/  BSYNC B0 ;  /* 0x0000000000007941 */ /* 0x000fea0003800000 */
.L_x_25:
[----:B------:R-:W-:Y:S01]  /*6700*/  ULDC UR8, c[0x0][0xc] ;  /* 0x0000030000087ab9 */ /* 0x000fe20000000800 */
[----:B------:R-:W-:Y:S01]  /*6710*/  ULDC UR9, c[0x0][0x10] ;  /* 0x0000040000097ab9 */ /* 0x000fe20000000800 */
[----:B0-----:R-:W0:Y:S01]  /*6720*/  LDC R11, c[0x0][0x14] ;  /* 0x00000500ff0b7b82 */ /* 0x001e220000000800 */
[----:B------:R-:W-:Y:S01]  /*6730*/  UIMAD.WIDE.U32 UR8, UR8, UR9, URZ ;  /* 0x00000009080872a5 */ /* 0x000fe2000f8e003f */
[----:B------:R-:W-:Y:S02]  /*6740*/  IMAD.MOV.U32 R17, RZ, RZ, -0x1 ;  /* 0xffffffffff117424 */ /* 0x000fe400078e00ff */
[----:B------:R-:W-:Y:S02]  /*6750*/  IMAD.MOV.U32 R14, RZ, RZ, -0x1 ;  /* 0xffffffffff0e7424 */ /* 0x000fe400078e00ff */
[----:B------:R-:W-:Y:S02]  /*6760*/  IMAD.MOV.U32 R6, RZ, RZ, -0x1 ;  /* 0xffffffffff067424 */ /* 0x000fe400078e00ff */
[----:B0-----:R-:W-:-:S04]  /*6770*/  IMAD.WIDE.U32 R2, R11, UR8, R2 ;  /* 0x000000080b027c25 */ /* 0x001fc8000f8e0002 */
[----:B------:R-:W-:Y:S01]  /*6780*/  IMAD R11, R11, UR9, RZ ;  /* 0x000000090b0b7c24 */ /* 0x000fe2000f8e02ff */
[----:B------:R-:W-:Y:S02]  /*6790*/  ULDC.64 UR8, c[0x0][0x750] ;  /* 0x0001d40000087ab9 */ /* 0x000fe40000000a00 */
[----:B------:R-:W-:Y:S01]  /*67a0*/  ISETP.GE.U32.AND P0, PT, R2, UR8, PT ;  /* 0x0000000802007c0c */ /* 0x000fe2000bf06070 */
[--C-:B------:R-:W-:Y:S01]  /*67b0*/  IMAD.IADD R3, R3, 0x1, R11.reuse ;  /* 0x0000000103037824 */ /* 0x100fe200078e020b */
[----:B------:R-:W-:-:S04]  /*67c0*/  PRMT R11, RZ, 0x7610, R11 ;  /* 0x00007610ff0b7816 */ /* 0x000fc8000000000b */
[----:B------:R-:W-:-:S13]  /*67d0*/  ISETP.GE.U32.AND.EX P0, PT, R3, UR9, PT, P0 ;  /* 0x0000000903007c0c */ /* 0x000fda000bf06100 */
[----:B------:R-:W-:Y:S05]  /*67e0*/  @P0 BRA `(.L_x_150) ;  /* 0x0000000400640947 */ /* 0x000fea0003800000 */
[----:B--23--:R-:W0:Y:S01]  /*67f0*/  S2R R20, SR_CTAID.X ;  /* 0x0000000000147919 */ /* 0x00ce220000002500 */
[----:B-1----:R-:W1:Y:S01]  /*6800*/  LDC.64 R18, c[0x0][0x728] ;  /* 0x0001ca00ff127b82 */ /* 0x002e620000000a00 */
[----:B------:R-:W-:Y:S01]  /*6810*/  ULDC UR7, c[0x0][0x150] ;  /* 0x0000540000077ab9 */ /* 0x000fe20000000800 */
[----:B------:R-:W-:Y:S01]  /*6820*/  IMAD.MOV.U32 R16, RZ, RZ, R2 ;  /* 0x000000ffff107224 */ /* 0x000fe200078e0002 */
[----:B------:R-:W2:Y:S01]  /*6830*/  S2R R26, SR_CTAID.Y ;  /* 0x00000000001a7919 */ /* 0x000ea20000002600 */
[----:B------:R-:W-:-:S04]  /*6840*/  IMAD.MOV.U32 R17, RZ, RZ, R3 ;  /* 0x000000ffff117224 */ /* 0x000fc800078e0003 */
[----:B------:R-:W3:Y:S08]  /*6850*/  LDC R25, c[0x0][0x144] ;  /* 0x00005100ff197b82 */ /* 0x000ef00000000800 */
[----:B------:R-:W2:Y:S08]  /*6860*/  LDC R6, c[0x0][0x730] ;  /* 0x0001cc00ff067b82 */ /* 0x000eb00000000800 */
[----:B------:R-:W2:Y:S01]  /*6870*/  LDC.64 R22, c[0x0][0x720] ;  /* 0x0001c800ff167b82 */ /* 0x000ea20000000a00 */
[----:B-1----:R-:W-:-:S04]  /*6880*/  ISETP.NE.U32.AND P0, PT, R18, RZ, PT ;  /* 0x000000ff1200720c */ /* 0x002fc80003f05070 */
[----:B------:R-:W-:Y:S02]  /*6890*/  ISETP.NE.AND.EX P0, PT, R19, RZ, PT, P0 ;  /* 0x000000ff1300720c */ /* 0x000fe40003f05300 */
[----:B0-----:R-:W-:-:S05]  /*68a0*/  I2FP.F32.U32 R11, R20 ;  /* 0x00000014000b7245 */ /* 0x001fca0000201000 */
[----:B------:R-:W-:-:S04]  /*68b0*/  FMUL R11, R11, UR7 ;  /* 0x000000070b0b7c20 */ /* 0x000fc80008400000 */
[----:B------:R0:W1:Y:S02]  /*68c0*/  F2I.U32.TRUNC.NTZ R24, R11 ;  /* 0x0000000b00187305 */ /* 0x000064000020f000 */
[----:B---3--:R-:W-:Y:S05]  /*68d0*/  @!P0 BRA `(.L_x_151) ;  /* 0x0000000000288947 */ /* 0x008fea0003800000 */
[----:B0-----:R-:W0:Y:S02]  /*68e0*/  LDC R11, c[0x0][0x734] ;  /* 0x0001cd00ff0b7b82 */ /* 0x001e240000000800 */
        /* <DEDUP_REMOVED lines=9> */
.L_x_151:
[----:B------:R-:W3:Y:S01]  /*6980*/  LDC.64 R32, c[0x0][0x740] ;  /* 0x0001d000ff207b82 */ /* 0x000ee20000000a00 */
[-CC-:B--2---:R-:W-:Y:S01]  /*6990*/  SHF.R.U64 R21, R16, R6.reuse, R17.reuse ;  /* 0x0000000610157219 */ /* 0x184fe20000001211 */
[----:B-1----:R-:W-:Y:S01]  /*69a0*/  IMAD.MOV R24, RZ, RZ, -R24 ;  /* 0x000000ffff187224 */ /* 0x002fe200078e0a18 */
[----:B------:R-:W-:Y:S01]  /*69b0*/  SHF.R.U32.HI R6, RZ, R6, R17 ;  /* 0x00000006ff067219 */ /* 0x000fe20000011611 */
[----:B------:R-:W-:Y:S01]  /*69c0*/  ULDC UR7, c[0x0][0x154] ;  /* 0x0000550000077ab9 */ /* 0x000fe20000000800 */
[----:B0-----:R-:W-:Y:S01]  /*69d0*/  IADD3 R11, P0, RZ, -R21, RZ ;  /* 0x80000015ff0b7210 */ /* 0x001fe20007f1e0ff */
[----:B------:R-:W-:Y:S02]  /*69e0*/  IMAD R28, R25, R24, R20 ;  /* 0x00000018191c7224 */ /* 0x000fe400078e0214 */
[----:B------:R-:W0:Y:S01]  /*69f0*/  LDC R14, c[0x0][0x718] ;  /* 0x0001c600ff0e7b82 */ /* 0x000e220000000800 */
[----:B------:R-:W-:Y:S02]  /*6a00*/  IMAD.MOV.U32 R15, RZ, RZ, 0x1 ;  /* 0x00000001ff0f7424 */ /* 0x000fe400078e00ff */
[----:B------:R-:W-:-:S04]  /*6a10*/  IMAD.X R13, RZ, RZ, ~R6, P0 ;  /* 0x000000ffff0d7224 */ /* 0x000fc800000e0e06 */
[-C--:B------:R-:W-:Y:S01]  /*6a20*/  IMAD R6, R13, R22.reuse, RZ ;  /* 0x000000160d067224 */ /* 0x080fe200078e02ff */
[----:B------:R-:W1:Y:S01]  /*6a30*/  LDC R16, c[0x0][0x708] ;  /* 0x0001c200ff107b82 */ /* 0x000e620000000800 */
[----:B------:R-:W-:-:S04]  /*6a40*/  IMAD.WIDE.U32 R12, R11, R22, R2 ;  /* 0x000000160b0c7225 */ /* 0x000fc800078e0002 */
[----:B------:R-:W-:Y:S01]  /*6a50*/  IMAD R11, R11, R23, R6 ;  /* 0x000000170b0b7224 */ /* 0x000fe200078e0206 */
[----:B------:R-:W-:Y:S02]  /*6a60*/  I2FP.F32.U32 R6, R26 ;  /* 0x0000001a00067245 */ /* 0x000fe40000201000 */
[----:B------:R-:W2:Y:S01]  /*6a70*/  LDC R30, c[0x0][0x758] ;  /* 0x0001d600ff1e7b82 */ /* 0x000ea20000000800 */
[----:B------:R-:W-:Y:S01]  /*6a80*/  IMAD.IADD R11, R13, 0x1, R11 ;  /* 0x000000010d0b7824 */ /* 0x000fe200078e020b */
[----:B---3--:R-:W-:Y:S01]  /*6a90*/  ISETP.NE.U32.AND P0, PT, R32, RZ, PT ;  /* 0x000000ff2000720c */ /* 0x008fe20003f05070 */
[----:B------:R-:W-:Y:S01]  /*6aa0*/  FMUL R6, R6, UR7 ;  /* 0x0000000706067c20 */ /* 0x000fe20008400000 */
[----:B------:R-:W-:Y:S02]  /*6ab0*/  IMAD.MOV.U32 R13, RZ, RZ, -0x1 ;  /* 0xffffffffff0d7424 */ /* 0x000fe400078e00ff */
[----:B------:R-:W-:Y:S01]  /*6ac0*/  ISETP.NE.AND.EX P0, PT, R33, RZ, PT, P0 ;  /* 0x000000ff2100720c */ /* 0x000fe20003f05300 */
[----:B------:R3:W2:Y:S01]  /*6ad0*/  F2I.U32.TRUNC.NTZ R23, R6 ;  /* 0x0000000600177305 */ /* 0x0006a2000020f000 */
[----:B------:R-:W3:Y:S01]  /*6ae0*/  LDC R25, c[0x0][0x148] ;  /* 0x00005200ff197b82 */ /* 0x000ee20000000800 */
[----:B0-----:R-:W-:-:S02]  /*6af0*/  SHF.R.U64 R20, R12, R14, R11 ;  /* 0x0000000e0c147219 */ /* 0x001fc4000000120b */
[----:B------:R-:W-:-:S05]  /*6b00*/  SHF.R.U32.HI R11, RZ, R14, R11 ;  /* 0x0000000eff0b7219 */ /* 0x000fca000001160b */
[----:B------:R-:W0:Y:S01]  /*6b10*/  LDC R24, c[0x0][0x700] ;  /* 0x0001c000ff187b82 */ /* 0x000e220000000800 */
[-CC-:B-1----:R-:W-:Y:S02]  /*6b20*/  SHF.R.U64 R18, R20, R16.reuse, R11.reuse ;  /* 0x0000001014127219 */ /* 0x182fe4000000120b */
[----:B------:R-:W-:-:S05]  /*6b30*/  SHF.R.U32.HI R11, RZ, R16, R11 ;  /* 0x00000010ff0b7219 */ /* 0x000fca000001160b */
[----:B------:R-:W1:Y:S01]  /*6b40*/  LDC R29, c[0x0][0x748] ;  /* 0x0001d200ff1d7b82 */ /* 0x000e620000000800 */
[-C--:B--2---:R-:W-:Y:S02]  /*6b50*/  SHF.L.U32 R12, R13, R30.reuse, RZ ;  /* 0x0000001e0d0c7219 */ /* 0x084fe400000006ff */
[-CC-:B------:R-:W-:Y:S02]  /*6b60*/  SHF.R.U64 R22, R18, R30.reuse, R11.reuse ;  /* 0x0000001e12167219 */ /* 0x180fe4000000120b */
[----:B------:R-:W-:Y:S02]  /*6b70*/  SHF.R.U32.HI R13, RZ, R30, R11 ;  /* 0x0000001eff0d7219 */ /* 0x000fe4000001160b */
[----:B------:R-:W-:Y:S01]  /*6b80*/  LOP3.LUT R27, RZ, R12, RZ, 0x33, !PT ;  /* 0x0000000cff1b7212 */ /* 0x000fe200078e33ff */
[----:B------:R-:W2:Y:S01]  /*6b90*/  LDC R31, c[0x0][0x738] ;  /* 0x0001ce00ff1f7b82 */ /* 0x000ea20000000800 */
[----:B------:R-:W-:Y:S01]  /*6ba0*/  SHF.L.U32 R30, R15, R30, RZ ;  /* 0x0000001e0f1e7219 */ /* 0x000fe200000006ff */
[----:B------:R-:W-:-:S06]  /*6bb0*/  IMAD.MOV.U32 R12, RZ, RZ, R22 ;  /* 0x000000ffff0c7224 */ /* 0x000fcc00078e0016 */
[----:B------:R-:W0:Y:S01]  /*6bc0*/  LDC R34, c[0x0][0x710] ;  /* 0x0001c400ff227b82 */ /* 0x000e220000000800 */
        /* <DEDUP_REMOVED lines=11> */
.L_x_152:
[----:B------:R-:W-:Y:S01]  /*6c80*/  ISETP.NE.AND P0, PT, R0, 0x1, PT ;  /* 0x000000010000780c */ /* 0x000fe20003f05270 */
[----:B------:R-:W-:Y:S01]  /*6c90*/  IMAD.MOV R23, RZ, RZ, -R23 ;  /* 0x000000ffff177224 */ /* 0x000fe200078e0a17 */
[----:B-1-3--:R-:W-:Y:S01]  /*6ca0*/  SHF.R.U64 R6, R12, R29, R13 ;  /* 0x0000001d0c067219 */ /* 0x00afe2000000120d */
[----:B0-----:R-:W-:Y:S01]  /*6cb0*/  VIADD R13, R24, 0xffffffff ;  /* 0xffffffff180d7836 */ /* 0x001fe20000000000 */
[----:B------:R-:W-:-:S03]  /*6cc0*/  LOP3.LUT R17, R18, R27, RZ, 0xc0, !PT ;  /* 0x0000001b12117212 */ /* 0x000fc600078ec0ff */
[----:B------:R-:W-:Y:S01]  /*6cd0*/  IMAD.MOV R11, RZ, RZ, -R6 ;  /* 0x000000ffff0b7224 */ /* 0x000fe200078e0a06 */
[----:B------:R-:W-:Y:S01]  /*6ce0*/  LOP3.LUT R13, R20, R13, RZ, 0xc0, !PT ;  /* 0x0000000d140d7212 */ /* 0x000fe200078ec0ff */
[----:B------:R-:W-:Y:S02]  /*6cf0*/  IMAD R17, R30, R6, R17 ;  /* 0x000000061e117224 */ /* 0x000fe400078e0211 */
[----:B--2---:R-:W-:Y:S02]  /*6d00*/  IMAD R6, R11, R31, R22 ;  /* 0x0000001f0b067224 */ /* 0x004fe400078e0216 */
[----:B------:R-:W-:Y:S02]  /*6d10*/  @P0 IMAD R28, R25, R23, R26 ;  /* 0x00000017191c0224 */ /* 0x000fe400078e021a */
[----:B------:R-:W-:Y:S02]  /*6d20*/  IMAD R6, R6, R24, R13 ;  /* 0x0000001806067224 */ /* 0x000fe400078e020d */
[----:B------:R-:W-:-:S02]  /*6d30*/  IMAD R17, R17, R34, R28 ;  /* 0x0000002211117224 */ /* 0x000fc400078e021c */
[----:B------:R-:W-:-:S03]  /*6d40*/  IMAD.MOV.U32 R11, RZ, RZ, 0x1 ;  /* 0x00000001ff0b7424 */ /* 0x000fc600078e00ff */
[----:B------:R-:W-:Y:S02]  /*6d50*/  SEL R14, R6, R17, !P0 ;  /* 0x00000011060e7207 */ /* 0x000fe40004000000 */
[----:B------:R-:W-:Y:S01]  /*6d60*/  SEL R17, R17, R6, !P0 ;  /* 0x0000000611117207 */ /* 0x000fe20004000000 */
[----:B------:R-:W-:-:S07]  /*6d70*/  IMAD.MOV.U32 R6, RZ, RZ, R21 ;  /* 0x000000ffff067224 */ /* 0x000fce00078e0015 */
.L_x_150:
[----:B------:R-:W-:-:S13]  /*6d80*/  LOP3.LUT P0, RZ, R11, 0xff, RZ, 0xc0, !PT ;  /* 0x000000ff0bff7812 */ /* 0x000fda000780c0ff */
[----:B------:R-:W-:Y:S05]  /*6d90*/  @P0 BRA `(.L_x_153) ;  /* 0xffffffa4001c0947 */ /* 0x000fea000383ffff */
[----:B------:R-:W-:Y:S05]  /*6da0*/  EXIT ;  /* 0x000000000000794d */ /* 0x000fea0003800000 */
.L_x_7:
[----:B0-----:R-:W-:Y:S01]  /*6db0*/  ULDC.64 UR4, c[0x0][0x750] ;  /* 0x0001d40000047ab9 */ /* 0x001fe20000000a00 */
        /* <DEDUP_REMOVED lines=25> */
.L_x_155:
[----:B------:R-:W0:Y:S01]  /*6f50*/  LDC.64 R28, c[0x0][0x740] ;  /* 0x0001d000ff1c7b82 */ /* 0x000e220000000a00 */
[-CC-:B------:R-:W-:Y:S01]  /*6f60*/  SHF.R.U64 R14, R18, R10.reuse, R19.reuse ;  /* 0x0000000a120e7219 */ /* 0x180fe20000001213 */
[----:B------:R-:W-:Y:S01]  /*6f70*/  IMAD.MOV.U32 R31, RZ, RZ, 0x1 ;  /* 0x00000001ff1f7424 */ /* 0x000fe200078e00ff */
[----:B------:R-:W-:Y:S02]  /*6f80*/  SHF.R.U32.HI R7, RZ, R10, R19 ;  /* 0x0000000aff077219 */ /* 0x000fe40000011613 */
[----:B------:R-:W-:-:S03]  /*6f90*/  IADD3 R17, P0, RZ, -R14, RZ ;  /* 0x8000000eff117210 */ /* 0x000fc60007f1e0ff */
[----:B------:R-:W1:Y:S02]  /*6fa0*/  LDC R16, c[0x0][0x718] ;  /* 0x0001c600ff107b82 */ /* 0x000e640000000800 */
[----:B------:R-:W-:Y:S02]  /*6fb0*/  IMAD.X R7, RZ, RZ, ~R7, P0 ;  /* 0x000000ffff077224 */ /* 0x000fe400000e0e07 */
[----:B------:R-:W-:-:S04]  /*6fc0*/  IMAD.WIDE.U32 R8, R17, R24, R2 ;  /* 0x0000001811087225 */ /* 0x000fc800078e0002 */
[----:B------:R-:W2:Y:S01]  /*6fd0*/  LDC R18, c[0x0][0x708] ;  /* 0x0001c200ff127b82 */ /* 0x000ea20000000800 */
[----:B------:R-:W-:-:S04]  /*6fe0*/  IMAD R10, R7, R24, RZ ;  /* 0x00000018070a7224 */ /* 0x000fc800078e02ff */
[----:B------:R-:W-:-:S03]  /*6ff0*/  IMAD R7, R17, R25, R10 ;  /* 0x0000001911077224 */ /* 0x000fc600078e020a */
[----:B------:R-:W3:Y:S01]  /*7000*/  LDC R26, c[0x0][0x758] ;  /* 0x0001d600ff1a7b82 */ /* 0x000ee20000000800 */
[----:B------:R-:W-:Y:S01]  /*7010*/  IMAD.IADD R7, R9, 0x1, R7 ;  /* 0x0000000109077824 */ /* 0x000fe200078e0207 */
[----:B0-----:R-:W-:Y:S01]  /*7020*/  ISETP.NE.U32.AND P0, PT, R28, RZ, PT ;  /* 0x000000ff1c00720c */ /* 0x001fe20003f05070 */
[----:B------:R-:W-:-:S03]  /*7030*/  IMAD.MOV.U32 R9, RZ, RZ, -0x1 ;  /* 0xffffffffff097424 */ /* 0x000fc600078e00ff */
[----:B------:R-:W-:Y:S02]  /*7040*/  ISETP.NE.AND.EX P0, PT, R29, RZ, PT, P0 ;  /* 0x000000ff1d00720c */ /* 0x000fe40003f05300 */
[----:B------:R-:W0:Y:S01]  /*7050*/  LDC R23, c[0x0][0x700] ;  /* 0x0001c000ff177b82 */ /* 0x000e220000000800 */
[-CC-:B-1----:R-:W-:Y:S02]  /*7060*/  SHF.R.U64 R10, R8, R16.reuse, R7.reuse ;  /* 0x00000010080a7219 */ /* 0x182fe40000001207 */
[----:B------:R-:W-:-:S05]  /*7070*/  SHF.R.U32.HI R7, RZ, R16, R7 ;  /* 0x00000010ff077219 */ /* 0x000fca0000011607 */
[----:B------:R-:W1:Y:S01]  /*7080*/  LDC R25, c[0x0][0x748] ;  /* 0x0001d200ff197b82 */ /* 0x000e620000000800 */
[-CC-:B--2---:R-:W-:Y:S02]  /*7090*/  SHF.R.U64 R20, R10, R18.reuse, R7.reuse ;  /* 0x000000120a147219 */ /* 0x184fe40000001207 */
[----:B------:R-:W-:-:S05]  /*70a0*/  SHF.R.U32.HI R7, RZ, R18, R7 ;  /* 0x00000012ff077219 */ /* 0x000fca0000011607 */
[----:B------:R-:W2:Y:S01]  /*70b0*/  LDC R27, c[0x0][0x738] ;  /* 0x0001ce00ff1b7b82 */ /* 0x000ea20000000800 */
[-C--:B---3--:R-:W-:Y:S02]  /*70c0*/  SHF.L.U32 R8, R9, R26.reuse, RZ ;  /* 0x0000001a09087219 */ /* 0x088fe400000006ff */
[--C-:B------:R-:W-:Y:S02]  /*70d0*/  SHF.R.U64 R24, R20, R26, R7.reuse ;  /* 0x0000001a14187219 */ /* 0x100fe40000001207 */
[----:B------:R-:W-:Y:S02]  /*70e0*/  LOP3.LUT R33, RZ, R8, RZ, 0x33, !PT ;  /* 0x00000008ff217212 */ /* 0x000fe400078e33ff */
[----:B------:R-:W-:Y:S01]  /*70f0*/  SHF.R.U32.HI R9, RZ, R26, R7 ;  /* 0x0000001aff097219 */ /* 0x000fe20000011607 */
[----:B------:R-:W3:Y:S01]  /*7100*/  LDC R30, c[0x0][0x710] ;  /* 0x0001c400ff1e7b82 */ /* 0x000ee20000000800 */
[----:B------:R-:W-:Y:S01]  /*7110*/  IMAD.MOV.U32 R8, RZ, RZ, R24 ;  /* 0x000000ffff087224 */ /* 0x000fe200078e0018 */
[----:B------:R-:W-:Y:S06]  /*7120*/  @!P0 BRA `(.L_x_156) ;  /* 0x0000000000288947 */ /* 0x000fec0003800000 */
        /* <DEDUP_REMOVED lines=10> */
.L_x_156:
[----:B------:R-:W-:Y:S01]  /*71d0*/  ISETP.NE.AND P0, PT, R0, 0x1, PT ;  /* 0x000000010000780c */ /* 0x000fe20003f05270 */
[----:B0-----:R-:W-:Y:S01]  /*71e0*/  VIADD R13, R23, 0xffffffff ;  /* 0xffffffff170d7836 */ /* 0x001fe20000000000 */
[----:B-1----:R-:W-:Y:S01]  /*71f0*/  SHF.R.U64 R8, R8, R25, R9 ;  /* 0x0000001908087219 */ /* 0x002fe20000001209 */
[----:B------:R-:W-:Y:S01]  /*7200*/  IMAD.MOV.U32 R18, RZ, RZ, R14 ;  /* 0x000000ffff127224 */ /* 0x000fe200078e000e */
[----:B------:R-:W-:Y:S02]  /*7210*/  SHF.L.U32 R31, R31, R26, RZ ;  /* 0x0000001a1f1f7219 */ /* 0x000fe400000006ff */
[----:B------:R-:W-:Y:S01]  /*7220*/  LOP3.LUT R7, R20, R33, RZ, 0xc0, !PT ;  /* 0x0000002114077212 */ /* 0x000fe200078ec0ff */
[----:B------:R-:W-:Y:S01]  /*7230*/  IMAD.MOV R9, RZ, RZ, -R8 ;  /* 0x000000ffff097224 */ /* 0x000fe200078e0a08 */
[----:B------:R-:W-:-:S03]  /*7240*/  LOP3.LUT R10, R10, R13, RZ, 0xc0, !PT ;  /* 0x0000000d0a0a7212 */ /* 0x000fc600078ec0ff */
[----:B------:R-:W-:Y:S02]  /*7250*/  IMAD R8, R31, R8, R7 ;  /* 0x000000081f087224 */ /* 0x000fe400078e0207 */
[----:B------:R-:W-:Y:S02]  /*7260*/  @P0 IMAD R11, R15, R22, R12 ;  /* 0x000000160f0b0224 */ /* 0x000fe400078e020c */
[----:B--2---:R-:W-:Y:S02]  /*7270*/  IMAD R7, R9, R27, R24 ;  /* 0x0000001b09077224 */ /* 0x004fe400078e0218 */
[----:B---3--:R-:W-:Y:S02]  /*7280*/  IMAD R8, R8, R30, R11 ;  /* 0x0000001e08087224 */ /* 0x008fe400078e020b */
[----:B------:R-:W-:Y:S02]  /*7290*/  IMAD R11, R7, R23, R10 ;  /* 0x00000017070b7224 */ /* 0x000fe400078e020a */
[----:B------:R-:W-:-:S03]  /*72a0*/  IMAD.MOV.U32 R9, RZ, RZ, 0x1 ;  /* 0x00000001ff097424 */ /* 0x000fc600078e00ff */
[----:B------:R-:W-:Y:S02]  /*72b0*/  SEL R7, R11, R8, !P0 ;  /* 0x000000080b077207 */ /* 0x000fe40004000000 */
[----:B------:R-:W-:-:S07]  /*72c0*/  SEL R8, R8, R11, !P0 ;  /* 0x0000000b08087207 */ /* 0x000fce0004000000 */
.L_x_154:
[----:B------:R-:W-:-:S08]  /*72d0*/  NOP ;  /* 0x0000000000007918 */ /* 0x000fd00000000000 */
[----:B------:R-:W0:-:S00]  /*72e0*/  USETMAXREG.DEALLOC.CTAPOOL 0x28 ;  /* 0x00000028000079c8 */ /* 0x000e0000080e0500 */
[----:B0-----:R-:W-:-:S13]  /*72f0*/  ISETP.NE.AND P0, PT, R6, RZ, PT ;  /* 0x000000ff0600720c */ /* 0x001fda0003f05270 */
[----:B------:R-:W-:Y:S05]  /*7300*/  @P0 EXIT ;  /* 0x000000000000094d */ /* 0x000fea0003800000 */
[----:B------:R-:W-:Y:S01]  /*7310*/  LOP3.LUT P0, RZ, R9, 0xff, RZ, 0xc0, !PT ;  /* 0x000000ff09ff7812 */ /* 0x000fe2000780c0ff */
[----:B------:R-:W-:Y:S02]  /*7320*/  IMAD.MOV.U32 R16, RZ, RZ, 0x1 ;  /* 0x00000001ff107424 */ /* 0x000fe400078e00ff */
[----:B------:R-:W-:-:S10]  /*7330*/  IMAD.MOV.U32 R15, RZ, RZ, RZ ;  /* 0x000000ffff0f7224 */ /* 0x000fd400078e00ff */
[----:B------:R-:W-:Y:S05]  /*7340*/  @!P0 BRA `(.L_x_157) ;  /* 0x0000000c009c8947 */ /* 0x000fea0003800000 */
[----:B------:R-:W0:Y:S01]  /*7350*/  LDC R6, c[0x0][0x28c] ;  /* 0x0000a300ff067b82 */ /* 0x000e220000000800 */
[----:B------:R-:W1:Y:S01]  /*7360*/  S2R R11, SR_CgaCtaId ;  /* 0x00000000000b7919 */ /* 0x000e620000008800 */
[----:B------:R-:W-:Y:S01]  /*7370*/  ULDC UR5, c[0x0][0x758] ;  /* 0x0001d60000057ab9 */ /* 0x000fe20000000800 */
[----:B------:R-:W-:Y:S01]  /*7380*/  UMOV UR7, 0xffffffff ;  /* 0xffffffff00077882 */ /* 0x000fe20000000000 */
[----:B------:R-:W-:Y:S01]  /*7390*/  ULDC UR6, c[0x0][0xc] ;  /* 0x0000030000067ab9 */ /* 0x000fe20000000800 */
[----:B------:R-:W-:Y:S01]  /*73a0*/  USHF.L.U32 UR9, UR7, UR5, URZ ;  /* 0x0000000507097299 */ /* 0x000fe2000800063f */
[----:B------:R-:W-:Y:S01]  /*73b0*/  BSSY B0, `(.L_x_157) ;  /* 0x00000e0000007945 */ /* 0x000fe20003800000 */
[----:B------:R-:W-:Y:S01]  /*73c0*/  UMOV UR8, 0x1 ;  /* 0x0000000100087882 */ /* 0x000fe20000000000 */
[----:B------:R-:W-:Y:S01]  /*73d0*/  ULDC UR7, c[0x0][0x10] ;  /* 0x0000040000077ab9 */ /* 0x000fe20000000800 */
[----:B------:R-:W-:Y:S01]  /*73e0*/  USHF.L.U32 UR5, UR8, UR5, URZ ;  /* 0x0000000508057299 */ /* 0x000fe2000800063f */
[----:B------:R-:W-:Y:S01]  /*73f0*/  IMAD.MOV.U32 R13, RZ, RZ, 0x1 ;  /* 0x00000001ff0d7424 */ /* 0x000fe200078e00ff */
[----:B------:R-:W-:Y:S01]  /*7400*/  UIMAD.WIDE.U32 UR6, UR6, UR7, URZ ;  /* 0x00000007060672a5 */ /* 0x000fe2000f8e003f */
[----:B------:R-:W-:Y:S01]  /*7410*/  LOP3.LUT R17, R5, 0x2, RZ, 0xfc, !PT ;  /* 0x0000000205117812 */ /* 0x000fe200078efcff */
[----:B------:R-:W-:Y:S01]  /*7420*/  ULDC UR8, c[0x0][0x14] ;  /* 0x0000050000087ab9 */ /* 0x000fe20000000800 */
[----:B------:R-:W-:Y:S01]  /*7430*/  IMAD.MOV.U32 R16, RZ, RZ, 0x1 ;  /* 0x00000001ff107424 */ /* 0x000fe200078e00ff */
[----:B------:R-:W-:Y:S01]  /*7440*/  UIMAD.WIDE.U32 UR40, UR6, UR8, URZ ;  /* 0x00000008062872a5 */ /* 0x000fe2000f8e003f */
[----:B------:R-:W-:Y:S01]  /*7450*/  IMAD.MOV.U32 R15, RZ, RZ, RZ ;  /* 0x000000ffff0f7224 */ /* 0x000fe200078e00ff */
[----:B------:R-:W-:Y:S01]  /*7460*/  UIMAD UR7, UR7, UR8, URZ ;  /* 0x00000008070772a4 */ /* 0x000fe2000f8e023f */
[----:B------:R-:W-:Y:S01]  /*7470*/  ULDC UR4, c[0x0][0x700] ;  /* 0x0001c00000047ab9 */ /* 0x000fe20000000800 */
[----:B------:R-:W-:-:S02]  /*7480*/  ULOP3.LUT UR6, URZ, UR9, URZ, 0x33, !UPT ;  /* 0x000000093f067292 */ /* 0x000fc4000f8e333f */
[----:B------:R-:W-:Y:S01]  /*7490*/  UIADD3 UR4, UR4, -0x1, URZ ;  /* 0xffffffff04047890 */ /* 0x000fe2000fffe03f */
[----:B0-----:R-:W-:Y:S01]  /*74a0*/  VIADD R6, R6, 0x7f ;  /* 0x0000007f06067836 */ /* 0x001fe20000000000 */
[----:B------:R-:W-:Y:S01]  /*74b0*/  UIADD3 UR7, UR41, UR7, URZ ;  /* 0x0000000729077290 */ /* 0x000fe2000fffe03f */
[----:B------:R-:W-:-:S03]  /*74c0*/  ULDC.64 UR42, c[0x0][0x198] ;  /* 0x00006600002a7ab9 */ /* 0x000fc60000000a00 */
[----:B------:R-:W-:-:S04]  /*74d0*/  SHF.R.S32.HI R9, RZ, 0x1f, R6 ;  /* 0x0000001fff097819 */ /* 0x000fc80000011406 */
[----:B------:R-:W-:Y:S01]  /*74e0*/  LEA.HI R9, R9, R6, RZ, 0x7 ;  /* 0x0000000609097211 */ /* 0x000fe200078f38ff */
[C---:B-1----:R-:W-:Y:S02]  /*74f0*/  IMAD.SHL.U32 R12, R11.reuse, 0x20, RZ ;  /* 0x000000200b0c7824 */ /* 0x042fe400078e00ff */
[----:B------:R-:W-:Y:S01]  /*7500*/  IMAD.SHL.U32 R11, R11, 0x800, RZ ;  /* 0x000008000b0b7824 */ /* 0x000fe200078e00ff */
[----:B------:R-:W-:Y:S02]  /*7510*/  SHF.R.S32.HI R14, RZ, 0x7, R9 ;  /* 0x00000007ff0e7819 */ /* 0x000fe40000011409 */
[----:B------:R-:W-:Y:S02]  /*7520*/  LOP3.LUT R12, R12, 0x20, RZ, 0xc0, !PT ;  /* 0x000000200c0c7812 */ /* 0x000fe400078ec0ff */
[----:B------:R-:W-:Y:S01]  /*7530*/  LOP3.LUT R11, R11, 0x800, RZ, 0xc0, !PT ;  /* 0x000008000b0b7812 */ /* 0x000fe200078ec0ff */
[----:B------:R-:W-:-:S07]  /*7540*/  VIADD R10, R14, 0x1 ;  /* 0x000000010e0a7836 */ /* 0x000fce0000000000 */
.L_x_168:
[----:B------:R-:W-:-:S03]  /*7550*/  UMOV UR8, 0xffffffff ;  /* 0xffffffff00087882 */ /* 0x000fc60000000000 */
[----:B------:R-:W-:Y:S05]  /*7560*/  BRA.DIV UR8, `(.L_x_158) ;  /* 0x0000000e08ec7947 */ /* 0x000fea000b800000 */
[----:B------:R-:W-:-:S13]  /*7570*/  ELECT P0, URZ, PT ;  /* 0x00000000003f782f */ /* 0x000fda0003800000 */
.L_x_179:
[----:B------:R-:W0:Y:S01]  /*7580*/  LDC R6, c[0x0][0x28c] ;  /* 0x0000a300ff067b82 */ /* 0x000e220000000800 */
[----:B------:R-:W-:Y:S01]  /*7590*/  BSSY B1, `(.L_x_159) ;  /* 0x000004e000017945 */ /* 0x000fe20003800000 */
[----:B0-----:R-:W-:-:S13]  /*75a0*/  ISETP.LT.OR P0, PT, R6, 0x1, !P0 ;  /* 0x000000010600780c */ /* 0x001fda0004701670 */
[----:B------:R-:W-:Y:S05]  /*75b0*/  @P0 BRA `(.L_x_160) ;  /* 0x00000004002c0947 */ /* 0x000fea0003800000 */
[C---:B------:R-:W-:Y:S02]  /*75c0*/  IMAD.SHL.U32 R24, R8.reuse, 0x4, RZ ;  /* 0x0000000408187824 */ /* 0x040fe400078e00ff */
[----:B------:R-:W-:Y:S02]  /*75d0*/  IMAD.SHL.U32 R21, R8, 0x100, RZ ;  /* 0x0000010008157824 */ /* 0x000fe400078e00ff */
[----:B------:R-:W-:Y:S02]  /*75e0*/  IMAD R7, R7, 0x40, R12 ;  /* 0x0000004007077824 */ /* 0x000fe400078e020c */
[----:B------:R-:W-:Y:S02]  /*75f0*/  IMAD.MOV.U32 R25, RZ, RZ, RZ ;  /* 0x000000ffff197224 */ /* 0x000fe400078e00ff */
[----:B------:R-:W-:Y:S02]  /*7600*/  IMAD.MOV.U32 R26, RZ, RZ, 0x40 ;  /* 0x00000040ff1a7424 */ /* 0x000fe400078e00ff */
[----:B------:R-:W-:-:S02]  /*7610*/  IMAD.MOV.U32 R6, RZ, RZ, R10 ;  /* 0x000000ffff067224 */ /* 0x000fc400078e000a */
[----:B------:R-:W-:Y:S02]  /*7620*/  IMAD.MOV.U32 R8, RZ, RZ, R16 ;  /* 0x000000ffff087224 */ /* 0x000fe400078e0010 */
[----:B------:R-:W-:Y:S02]  /*7630*/  IMAD.MOV.U32 R20, RZ, RZ, R15 ;  /* 0x000000ffff147224 */ /* 0x000fe400078e000f */
[----:B------:R-:W-:-:S07]  /*7640*/  IMAD.MOV.U32 R27, RZ, RZ, RZ ;  /* 0x000000ffff1b7224 */ /* 0x000fce00078e00ff */
.L_x_163:
[----:B------:R-:W0:Y:S01]  /*7650*/  S2R R22, SR_CgaCtaId ;  /* 0x0000000000167919 */ /* 0x000e220000008800 */
[----:B------:R-:W-:Y:S02]  /*7660*/  MOV R9, 0x400 ;  /* 0x0000040000097802 */ /* 0x000fe40000000f00 */
[----:B------:R-:W-:-:S13]  /*7670*/  LOP3.LUT P1, RZ, R4, 0x7f, RZ, 0xc0, !PT ;  /* 0x0000007f04ff7812 */ /* 0x000fda000782c0ff */
[----:B------:R-:W1:Y:S01]  /*7680*/  @!P1 LDC R19, c[0x0][0x640] ;  /* 0x00019000ff139b82 */ /* 0x000e620000000800 */
[----:B0-----:R-:W-:Y:S02]  /*7690*/  LEA R23, R22, R9, 0x18 ;  /* 0x0000000916177211 */ /* 0x001fe400078ec0ff */
[----:B------:R-:W-:-:S03]  /*76a0*/  SHF.L.U32 R9, R8, 0x1f, RZ ;  /* 0x0000001f08097819 */ /* 0x000fc600000006ff */
[----:B------:R-:W-:-:S04]  /*76b0*/  IMAD R22, R20, 0x8, R23 ;  /* 0x0000000814167824 */ /* 0x000fc800078e0217 */
[----:B------:R-:W0:Y:S02]  /*76c0*/  SYNCS.PHASECHK.TRANS64.TRYWAIT P0, [R22+URZ+0x20], R9 ;  /* 0x00002009160075a7 */ /* 0x000e24000800017f */
[----:B01----:R-:W-:Y:S05]  /*76d0*/  @!P0 BRA `(.L_x_161) ;  /* 0x0000000c00b08947 */ /* 0x003fea0003800000 */
.L_x_180:
[----:B0-----:R-:W-:Y:S01]  /*76e0*/  PRMT R9, R17, 0x9910, RZ ;  /* 0x0000991011097816 */ /* 0x001fe200000000ff */
[----:B------:R0:W-:Y:S03]  /*76f0*/  @!P1 SYNCS.ARRIVE.TRANS64 RZ, [R22+URZ], R19 ;  /* 0x0000001316ff99a7 */ /* 0x0001e6000800003f */
[----:B------:R-:W-:-:S13]  /*7700*/  ISETP.NE.AND P0, PT, R9, 0x2, PT ;  /* 0x000000020900780c */ /* 0x000fda0003f05270 */
[----:B0-----:R-:W-:Y:S05]  /*7710*/  @P0 BRA `(.L_x_162) ;  /* 0x0000000000040947 */ /* 0x001fea0003800000 */
[----:B------:R-:W-:Y:S01]  /*7720*/  BPT.TRAP 0x1 ;  /* 0x000000040000795c */ /* 0x000fe20000300000 */
.L_x_162:
[----:B------:R-:W-:Y:S01]  /*7730*/  IMAD R9, R20, 0x2000, R11 ;  /* 0x0000200014097824 */ /* 0x000fe200078e020b */
[----:B------:R-:W-:Y:S01]  /*7740*/  R2UR UR18, R26 ;  /* 0x000000001a1272ca */ /* 0x000fe200000e0000 */
[--C-:B------:R-:W-:Y:S01]  /*7750*/  IMAD R19, R20, 0x8000, R23.reuse ;  /* 0x0000800014137824 */ /* 0x100fe200078e0217 */
[----:B------:R-:W-:Y:S01]  /*7760*/  R2UR UR33, R22 ;  /* 0x00000000162172ca */ /* 0x000fe200000e0000 */
[--C-:B------:R-:W-:Y:S01]  /*7770*/  IMAD R9, R9, 0x2, R23.reuse ;  /* 0x0000000209097824 */ /* 0x100fe200078e0217 */
[----:B------:R-:W-:Y:S01]  /*7780*/  R2UR UR36, R18 ;  /* 0x00000000122472ca */ /* 0x000fe200000e0000 */
[----:B------:R-:W-:Y:S01]  /*7790*/  IMAD R23, R20, 0x1000, R23 ;  /* 0x0000100014177824 */ /* 0x000fe200078e0217 */
[----:B------:R-:W-:Y:S01]  /*77a0*/  R2UR UR32, R19 ;  /* 0x00000000132072ca */ /* 0x000fe200000e0000 */
[----:B------:R-:W-:Y:S01]  /*77b0*/  VIADD R6, R6, 0xffffffff ;  /* 0xffffffff06067836 */ /* 0x000fe20000000000 */
[----:B------:R-:W-:Y:S01]  /*77c0*/  R2UR UR16, R9 ;  /* 0x00000000091072ca */ /* 0x000fe200000e0000 */
[----:B------:R-:W-:Y:S01]  /*77d0*/  UIADD3 UR14, UP0, UR42, 0xf0, URZ ;  /* 0x000000f02a0e7890 */ /* 0x000fe2000ff1e03f */
[----:B------:R-:W-:Y:S01]  /*77e0*/  R2UR UR8, R23 ;  /* 0x00000000170872ca */ /* 0x000fe200000e0000 */
[----:B------:R-:W-:Y:S01]  /*77f0*/  UIADD3 UR22, UP1, UR42, 0x1f0, URZ ;  /* 0x000001f02a167890 */ /* 0x000fe2000ff3e03f */
[----:B------:R-:W-:Y:S01]  /*7800*/  R2UR UR34, R25 ;  /* 0x00000000192272ca */ /* 0x000fe200000e0000 */
[----:B------:R-:W-:Y:S01]  /*7810*/  UIADD3 UR30, UP2, UR42, 0x2f0, URZ ;  /* 0x000002f02a1e7890 */ /* 0x000fe2000ff5e03f */
[----:B------:R-:W-:Y:S01]  /*7820*/  R2UR UR35, R21 ;  /* 0x00000000152372ca */ /* 0x000fe200000e0000 */
[----:B------:R-:W-:Y:S01]  /*7830*/  UIADD3.X UR15, URZ, UR43, URZ, UP0, !UPT ;  /* 0x0000002b3f0f7290 */ /* 0x000fe200087fe43f */
[----:B------:R-:W-:Y:S01]  /*7840*/  R2UR UR11, R24 ;  /* 0x00000000180b72ca */ /* 0x000fe200000e0000 */
[----:B------:R-:W-:Y:S01]  /*7850*/  UIADD3.X UR23, URZ, UR43, URZ, UP1, !UPT ;  /* 0x0000002b3f177290 */ /* 0x000fe20008ffe43f */
[----:B------:R-:W-:Y:S01]  /*7860*/  R2UR UR12, R27 ;  /* 0x000000001b0c72ca */ /* 0x000fe200000e0000 */
[----:B------:R-:W-:Y:S01]  /*7870*/  UIADD3 UR32, UR32, 0x100, URZ ;  /* 0x0000010020207890 */ /* 0x000fe2000fffe03f */
[----:B------:R-:W-:Y:S01]  /*7880*/  R2UR UR27, R7 ;  /* 0x00000000071b72ca */ /* 0x000fe200000e0000 */
[----:B------:R-:W-:Y:S01]  /*7890*/  UIADD3 UR26, UR18, -0x40, URZ ;  /* 0xffffffc0121a7890 */ /* 0x000fe2000fffe03f */
[----:B------:R-:W-:Y:S01]  /*78a0*/  ISETP.GT.AND P1, PT, R6, 0x1, PT ;  /* 0x000000010600780c */ /* 0x000fe20003f24270 */
[----:B------:R-:W-:Y:S01]  /*78b0*/  UIADD3 UR8, UR8, 0x30100, URZ ;  /* 0x0003010008087890 */ /* 0x000fe2000fffe03f */
[----:B------:R-:W-:Y:S01]  /*78c0*/  VIADD R20, R20, 0x1 ;  /* 0x0000000114147836 */ /* 0x000fe20000000000 */
[----:B------:R-:W-:Y:S01]  /*78d0*/  UIADD3 UR24, UR16, 0x20100, URZ ;  /* 0x0002010010187890 */ /* 0x000fe2000fffe03f */
[----:B------:R-:W-:Y:S01]  /*78e0*/  VIADD R27, R27, 0x1 ;  /* 0x000000011b1b7836 */ /* 0x000fe20000000000 */
[----:B------:R-:W-:Y:S01]  /*78f0*/  UIADD3.X UR31, URZ, UR43, URZ, UP2, !UPT ;  /* 0x0000002b3f1f7290 */ /* 0x000fe200097fe43f */
[----:B------:R-:W-:Y:S01]  /*7900*/  VIADD R26, R26, 0x80 ;  /* 0x000000801a1a7836 */ /* 0x000fe20000000000 */
[----:B------:R-:W-:Y:S01]  /*7910*/  UIADD3 UR16, UR16, 0x22100, URZ ;  /* 0x0002210010107890 */ /* 0x000fe2000fffe03f */
[C---:B------:R-:W-:Y:S01]  /*7920*/  ISETP.NE.AND P0, PT, R20.reuse, 0x4, PT ;  /* 0x000000041400780c */ /* 0x040fe20003f05270 */
[----:B------:R-:W-:Y:S01]  /*7930*/  UMOV UR38, 0x0 ;  /* 0x0000000000267882 */ /* 0x000fe20000000000 */
[----:B------:R-:W-:Y:S01]  /*7940*/  UMOV UR39, 0x10000000 ;  /* 0x1000000000277882 */ /* 0x000fe20000000000 */
[----:B------:R-:W-:Y:S01]  /*7950*/  UMOV UR10, URZ ;  /* 0x0000003f000a7c82 */ /* 0x000fe20008000000 */
[----:B------:R-:W-:Y:S01]  /*7960*/  UMOV UR9, UR33 ;  /* 0x0000002100097c82 */ /* 0x000fe20008000000 */
[----:B------:R-:W-:Y:S01]  /*7970*/  UMOV UR13, UR36 ;  /* 0x00000024000d7c82 */ /* 0x000fe20008000000 */
[----:B------:R-:W-:Y:S01]  /*7980*/  UMOV UR21, 0x30000 ;  /* 0x0003000000157882 */ /* 0x000fe20000000000 */
[----:B------:R0:W-:Y:S01]  /*7990*/  UTMALDG.3D [UR32], [UR14], desc[UR38] ;  /* 0x000026200e0075b4 */ /* 0x0001e20008011000 */
[----:B------:R-:W-:Y:S01]  /*79a0*/  UMOV UR25, UR33 ;  /* 0x0000002100197c82 */ /* 0x000fe20008000000 */
[----:B------:R-:W-:Y:S01]  /*79b0*/  UMOV UR28, UR36 ;  /* 0x00000024001c7c82 */ /* 0x000fe20008000000 */
[----:B------:R-:W-:Y:S01]  /*79c0*/  UMOV UR17, UR33 ;  /* 0x0000002100117c82 */ /* 0x000fe20008000000 */
[----:B------:R-:W-:Y:S01]  /*79d0*/  UMOV UR19, UR27 ;  /* 0x0000001b00137c82 */ /* 0x000fe20008000000 */
[----:B------:R-:W-:Y:S01]  /*79e0*/  UMOV UR20, UR36 ;  /* 0x0000002400147c82 */ /* 0x000fe20008000000 */
[----:B------:R-:W-:Y:S01]  /*79f0*/  SEL R9, RZ, 0x1, P0 ;  /* 0x00000001ff097807 */ /* 0x000fe20000000000 */
[----:B------:R-:W-:Y:S01]  /*7a00*/  VIADD R25, R25, 0x40 ;  /* 0x0000004019197836 */ /* 0x000fe20000000000 */
[----:B------:R0:W-:Y:S01]  /*7a10*/  UTMALDG.4D [UR8], [UR22], desc[UR38] ;  /* 0x00002608160075b4 */ /* 0x0001e20008019000 */
[----:B------:R-:W-:-:S02]  /*7a20*/  SEL R20, R20, RZ, P0 ;  /* 0x000000ff14147207 */ /* 0x000fc40000000000 */
[----:B------:R-:W-:Y:S01]  /*7a30*/  LOP3.LUT R8, R8, R9, RZ, 0x3c, !PT ;  /* 0x0000000908087212 */ /* 0x000fe200078e3cff */
[----:B------:R0:W-:Y:S01]  /*7a40*/  UTMALDG.3D.MULTICAST [UR24], [UR30], UR21, desc[UR38] ;  /* 0x000026181e0073b4 */ /* 0x0001e20008011815 */
[----:B------:R0:W-:Y:S02]  /*7a50*/  UTMALDG.3D.MULTICAST [UR16], [UR30], UR21, desc[UR38] ;  /* 0x000026101e0073b4 */ /* 0x0001e40008011815 */
[----:B0-----:R-:W-:Y:S05]  /*7a60*/  @P1 BRA `(.L_x_163) ;  /* 0xfffffff800f81947 */ /* 0x001fea000383ffff */
.L_x_160:
[----:B------:R-:W-:Y:S05]  /*7a70*/  BSYNC B1 ;  /* 0x0000000000017941 */ /* 0x000fea0003800000 */
.L_x_159:
[----:B------:R-:W-:Y:S01]  /*7a80*/  LOP3.LUT P1, RZ, R13, 0xff, RZ, 0xc0, !PT ;  /* 0x000000ff0dff7812 */ /* 0x000fe2000782c0ff */
[----:B------:R-:W-:Y:S01]  /*7a90*/  IMAD.IADD R15, R14, 0x1, R15 ;  /* 0x000000010e0f7824 */ /* 0x000fe200078e020f */
[----:B------:R-:W-:Y:S01]  /*7aa0*/  IADD3 R2, P2, R2, UR40, RZ ;  /* 0x0000002802027c10 */ /* 0x000fe2000ff5e0ff */
[----:B------:R-:W-:Y:S01]  /*7ab0*/  ULDC.64 UR8, c[0x0][0x750] ;  /* 0x0001d40000087ab9 */ /* 0x000fe20000000a00 */
[----:B------:R-:W-:Y:S01]  /*7ac0*/  BSSY B1, `(.L_x_164) ;  /* 0x000006c000017945 */ /* 0x000fe20003800000 */
[----:B------:R-:W-:Y:S01]  /*7ad0*/  IMAD.MOV.U32 R18, RZ, RZ, -0x1 ;  /* 0xffffffffff127424 */ /* 0x000fe200078e00ff */
[----:B------:R-:W-:Y:S02]  /*7ae0*/  ISETP.GT.U32.AND P0, PT, R15, 0x3, PT ;  /* 0x000000030f00780c */ /* 0x000fe40003f04070 */
[----:B------:R-:W-:Y:S02]  /*7af0*/  SHF.R.U32.HI R6, RZ, 0x2, R15 ;  /* 0x00000002ff067819 */ /* 0x000fe4000001160f */
[----:B------:R-:W-:-:S02]  /*7b00*/  ISETP.LT.U32.AND P0, PT, R14, 0x4, P0 ;  /* 0x000000040e00780c */ /* 0x000fc40000701070 */
[----:B------:R-:W-:Y:S01]  /*7b10*/  IADD3.X R3, R3, UR7, RZ, P2, !PT ;  /* 0x0000000703037c10 */ /* 0x000fe200097fe4ff */
[----:B------:R-:W0:Y:S01]  /*7b20*/  @P1 S2R R8, SR_CgaCtaId ;  /* 0x0000000000081919 */ /* 0x000e220000008800 */
[----:B------:R-:W-:Y:S02]  /*7b30*/  @P1 MOV R7, 0x400 ;  /* 0x0000040000071802 */ /* 0x000fe40000000f00 */
[----:B------:R-:W-:Y:S02]  /*7b40*/  ISETP.GE.U32.AND P2, PT, R2, UR8, PT ;  /* 0x0000000802007c0c */ /* 0x000fe4000bf46070 */
[----:B------:R-:W-:Y:S02]  /*7b50*/  LOP3.LUT R6, R6, 0x1, RZ, 0xc0, !PT ;  /* 0x0000000106067812 */ /* 0x000fe400078ec0ff */
[----:B------:R-:W-:Y:S02]  /*7b60*/  LOP3.LUT R15, R15, 0x3, RZ, 0xc0, !PT ;  /* 0x000000030f0f7812 */ /* 0x000fe400078ec0ff */
[----:B------:R-:W-:-:S02]  /*7b70*/  PRMT R13, RZ, 0x7610, R13 ;  /* 0x00007610ff0d7816 */ /* 0x000fc4000000000d */
[----:B0-----:R-:W-:Y:S01]  /*7b80*/  @P1 LEA R7, R8, R7, 0x18 ;  /* 0x0000000708071211 */ /* 0x001fe200078ec0ff */
[----:B------:R-:W-:-:S03]  /*7b90*/  IMAD.MOV.U32 R8, RZ, RZ, -0x1 ;  /* 0xffffffffff087424 */ /* 0x000fc600078e00ff */
[----:B------:R0:W-:Y:S01]  /*7ba0*/  @P1 SYNCS.ARRIVE.TRANS64.A1T0 RZ, [R7+URZ+0x58], RZ ;  /* 0x000058ff07ff19a7 */ /* 0x0001e2000810003f */
[----:B------:R-:W-:-:S04]  /*7bb0*/  ISETP.NE.U32.AND P1, PT, R6, 0x1, PT ;  /* 0x000000010600780c */ /* 0x000fc80003f25070 */
[----:B------:R-:W-:Y:S02]  /*7bc0*/  ISETP.GT.U32.AND P1, PT, R14, 0x3, !P1 ;  /* 0x000000030e00780c */ /* 0x000fe40004f24070 */
[----:B0-----:R-:W-:Y:S02]  /*7bd0*/  SEL R7, RZ, 0x1, !P0 ;  /* 0x00000001ff077807 */ /* 0x001fe40004000000 */
[----:B------:R-:W-:Y:S02]  /*7be0*/  ISETP.GE.U32.AND.EX P0, PT, R3, UR9, PT, P2 ;  /* 0x0000000903007c0c */ /* 0x000fe4000bf06120 */
[----:B------:R-:W-:-:S04]  /*7bf0*/  SEL R6, RZ, 0x1, !P1 ;  /* 0x00000001ff067807 */ /* 0x000fc80004800000 */
[----:B------:R-:W-:Y:S01]  /*7c00*/  LOP3.LUT R16, R6, R16, R7, 0x96, !PT ;  /* 0x0000001006107212 */ /* 0x000fe200078e9607 */
[----:B------:R-:W-:Y:S01]  /*7c10*/  IMAD.MOV.U32 R7, RZ, RZ, -0x1 ;  /* 0xffffffffff077424 */ /* 0x000fe200078e00ff */
[----:B------:R-:W-:-:S05]  /*7c20*/  PRMT R6, RZ, 0x7610, R6 ;  /* 0x00007610ff067816 */ /* 0x000fca0000000006 */
[----:B------:R-:W-:Y:S05]  /*7c30*/  @P0 BRA `(.L_x_165) ;  /* 0x0000000400500947 */ /* 0x000fea0003800000 */
[----:B------:R-:W0:Y:S01]  /*7c40*/  S2R R19, SR_CTAID.X ;  /* 0x0000000000137919 */ /* 0x000e220000002500 */
[----:B------:R-:W-:Y:S01]  /*7c50*/  ULDC.64 UR8, c[0x0][0x728] ;  /* 0x0001ca0000087ab9 */ /* 0x000fe20000000a00 */
[----:B------:R-:W-:Y:S01]  /*7c60*/  ULDC UR11, c[0x0][0x730] ;  /* 0x0001cc00000b7ab9 */ /* 0x000fe20000000800 */
[----:B------:R-:W-:Y:S01]  /*7c70*/  ISETP.NE.U32.AND P0, PT, RZ, UR8, PT ;  /* 0x00000008ff007c0c */ /* 0x000fe2000bf05070 */
[----:B------:R-:W1:Y:S01]  /*7c80*/  S2R R20, SR_CTAID.Y ;  /* 0x0000000000147919 */ /* 0x000e620000002600 */
[----:B------:R-:W-:Y:S01]  /*7c90*/  ULDC UR12, c[0x0][0x150] ;  /* 0x00005400000c7ab9 */ /* 0x000fe20000000800 */
[----:B------:R-:W-:Y:S01]  /*7ca0*/  IMAD.MOV.U32 R6, RZ, RZ, R2 ;  /* 0x000000ffff067224 */ /* 0x000fe200078e0002 */
[----:B------:R-:W-:Y:S01]  /*7cb0*/  ISETP.NE.AND.EX P0, PT, RZ, UR9, PT, P0 ;  /* 0x00000009ff007c0c */ /* 0x000fe2000bf05300 */
[----:B------:R-:W-:Y:S01]  /*7cc0*/  IMAD.MOV.U32 R7, RZ, RZ, R3 ;  /* 0x000000ffff077224 */ /* 0x000fe200078e0003 */
[----:B0-----:R-:W-:-:S11]  /*7cd0*/  I2FP.F32.U32 R22, R19 ;  /* 0x0000001300167245 */ /* 0x001fd60000201000 */
[----:B------:R-:W-:Y:S05]  /*7ce0*/  @!P0 BRA `(.L_x_166) ;  /* 0x0000000000288947 */ /* 0x000fea0003800000 */
[----:B------:R-:W-:Y:S02]  /*7cf0*/  ULDC UR10, c[0x0][0x734] ;  /* 0x0001cd00000a7ab9 */ /* 0x000fe40000000800 */
[----:B------:R-:W-:-:S05]  /*7d00*/  IADD3 R7, P0, R2, UR10, RZ ;  /* 0x0000000a02077c10 */ /* 0x000fca000ff1e0ff */
[----:B------:R-:W-:-:S04]  /*7d10*/  IMAD.X R21, RZ, RZ, R3, P0 ;  /* 0x000000ffff157224 */ /* 0x000fc800000e0603 */
[----:B------:R-:W-:-:S04]  /*7d20*/  IMAD.WIDE.U32 R8, R21, UR8, RZ ;  /* 0x0000000815087c25 */ /* 0x000fc8000f8e00ff */
[----:B------:R-:W-:-:S04]  /*7d30*/  IMAD.WIDE.U32 R8, P0, R7, UR9, R8 ;  /* 0x0000000907087c25 */ /* 0x000fc8000f800008 */
[----:B------:R-:W-:-:S04]  /*7d40*/  IMAD.WIDE.U32 R6, R7, UR8, RZ ;  /* 0x0000000807067c25 */ /* 0x000fc8000f8e00ff */
[----:B------:R-:W-:Y:S01]  /*7d50*/  IMAD.MOV.U32 R6, RZ, RZ, R9 ;  /* 0x000000ffff067224 */ /* 0x000fe200078e0009 */
[----:B------:R-:W-:Y:S01]  /*7d60*/  IADD3 RZ, P1, R7, R8, RZ ;  /* 0x0000000807ff7210 */ /* 0x000fe20007f3e0ff */
[----:B------:R-:W-:-:S04]  /*7d70*/  IMAD.X R7, RZ, RZ, RZ, P0 ;  /* 0x000000ffff077224 */ /* 0x000fc800000e06ff */
[----:B------:R-:W-:-:S08]  /*7d80*/  IMAD.WIDE.U32.X R6, R21, UR9, R6, P1 ;  /* 0x0000000915067c25 */ /* 0x000fd000088e0406 */
.L_x_166:
[--C-:B------:R-:W-:Y:S01]  /*7d90*/  SHF.R.U64 R18, R6, UR11, R7.reuse ;  /* 0x0000000b06127c19 */ /* 0x100fe20008001207 */
[----:B------:R-:W-:Y:S01]  /*7da0*/  FMUL R22, R22, UR12 ;  /* 0x0000000c16167c20 */ /* 0x000fe20008400000 */
[----:B------:R-:W-:Y:S01]  /*7db0*/  SHF.R.U32.HI R6, RZ, UR11, R7 ;  /* 0x0000000bff067c19 */ /* 0x000fe20008011607 */
[----:B------:R-:W0:Y:S01]  /*7dc0*/  LDC R8, c[0x0][0x144] ;  /* 0x00005100ff087b82 */ /* 0x000e220000000800 */
[----:B------:R-:W-:Y:S01]  /*7dd0*/  IADD3 R7, P0, RZ, -R18, RZ ;  /* 0x80000012ff077210 */ /* 0x000fe20007f1e0ff */
[----:B------:R-:W-:Y:S01]  /*7de0*/  ULDC UR10, c[0x0][0x154] ;  /* 0x00005500000a7ab9 */ /* 0x000fe20000000800 */
[----:B-1----:R-:W-:Y:S01]  /*7df0*/  I2FP.F32.U32 R9, R20 ;  /* 0x0000001400097245 */ /* 0x002fe20000201000 */
[----:B------:R-:W1:Y:S01]  /*7e00*/  F2I.U32.TRUNC.NTZ R22, R22 ;  /* 0x0000001600167305 */ /* 0x000e62000020f000 */
[----:B------:R-:W-:Y:S01]  /*7e10*/  ULDC.64 UR8, c[0x0][0x720] ;  /* 0x0001c80000087ab9 */ /* 0x000fe20000000a00 */
[----:B------:R-:W-:Y:S01]  /*7e20*/  IMAD.X R6, RZ, RZ, ~R6, P0 ;  /* 0x000000ffff067224 */ /* 0x000fe200000e0e06 */
[----:B------:R-:W-:Y:S01]  /*7e30*/  ISETP.NE.AND P2, PT, R0, 0x1, PT ;  /* 0x000000010000780c */ /* 0x000fe20003f45270 */
[----:B------:R-:W-:Y:S01]  /*7e40*/  FMUL R23, R9, UR10 ;  /* 0x0000000a09177c20 */ /* 0x000fe20008400000 */
[----:B------:R-:W2:Y:S01]  /*7e50*/  LDC R25, c[0x0][0x148] ;  /* 0x00005200ff197b82 */ /* 0x000ea20000000800 */
[----:B------:R-:W-:Y:S01]  /*7e60*/  IMAD R6, R6, UR8, RZ ;  /* 0x0000000806067c24 */ /* 0x000fe2000f8e02ff */
[----:B------:R-:W-:-:S02]  /*7e70*/  ULDC.64 UR10, c[0x0][0x740] ;  /* 0x0001d000000a7ab9 */ /* 0x000fc40000000a00 */
[----:B------:R-:W-:Y:S01]  /*7e80*/  ISETP.NE.U32.AND P0, PT, RZ, UR10, PT ;  /* 0x0000000aff007c0c */ /* 0x000fe2000bf05070 */
[----:B------:R-:W3:Y:S01]  /*7e90*/  F2I.U32.TRUNC.NTZ R23, R23 ;  /* 0x0000001700177305 */ /* 0x000ee2000020f000 */
[C---:B------:R-:W-:Y:S02]  /*7ea0*/  IMAD R9, R7.reuse, UR9, R6 ;  /* 0x0000000907097c24 */ /* 0x040fe4000f8e0206 */
[----:B------:R-:W-:Y:S01]  /*7eb0*/  IMAD.WIDE.U32 R6, R7, UR8, R2 ;  /* 0x0000000807067c25 */ /* 0x000fe2000f8e0002 */
[----:B------:R-:W-:Y:S01]  /*7ec0*/  ULDC UR8, c[0x0][0x718] ;  /* 0x0001c60000087ab9 */ /* 0x000fe20000000800 */
[----:B------:R-:W-:Y:S02]  /*7ed0*/  ISETP.NE.AND.EX P0, PT, RZ, UR11, PT, P0 ;  /* 0x0000000bff007c0c */ /* 0x000fe4000bf05300 */
[----:B------:R-:W-:Y:S02]  /*7ee0*/  IMAD.IADD R7, R7, 0x1, R9 ;  /* 0x0000000107077824 */ /* 0x000fe400078e0209 */
[----:B-1----:R-:W-:-:S03]  /*7ef0*/  IMAD.MOV R22, RZ, RZ, -R22 ;  /* 0x000000ffff167224 */ /* 0x002fc600078e0a16 */
[----:B------:R-:W-:Y:S01]  /*7f00*/  SHF.R.U64 R21, R6, UR8, R7 ;  /* 0x0000000806157c19 */ /* 0x000fe20008001207 */
[----:B0-----:R-:W-:Y:S01]  /*7f10*/  IMAD R19, R8, R22, R19 ;  /* 0x0000001608137224 */ /* 0x001fe200078e0213 */
[----:B------:R-:W-:Y:S01]  /*7f20*/  SHF.R.U32.HI R6, RZ, UR8, R7 ;  /* 0x00000008ff067c19 */ /* 0x000fe20008011607 */
[----:B------:R-:W-:Y:S01]  /*7f30*/  ULDC UR8, c[0x0][0x708] ;  /* 0x0001c20000087ab9 */ /* 0x000fe20000000800 */
[----:B---3--:R-:W-:Y:S02]  /*7f40*/  IMAD.MOV R8, RZ, RZ, -R23 ;  /* 0x000000ffff087224 */ /* 0x008fe400078e0a17 */
[--C-:B------:R-:W-:Y:S02]  /*7f50*/  SHF.R.U64 R22, R21, UR8, R6.reuse ;  /* 0x0000000815167c19 */ /* 0x100fe40008001206 */
[----:B------:R-:W-:Y:S01]  /*7f60*/  SHF.R.U32.HI R7, RZ, UR8, R6 ;  /* 0x00000008ff077c19 */ /* 0x000fe20008011606 */
[----:B------:R-:W-:Y:S01]  /*7f70*/  ULDC UR8, c[0x0][0x758] ;  /* 0x0001d60000087ab9 */ /* 0x000fe20000000800 */
[----:B--2---:R-:W-:-:S02]  /*7f80*/  @P2 IMAD R19, R25, R8, R20 ;  /* 0x0000000819132224 */ /* 0x004fc400078e0214 */
[--C-:B------:R-:W-:Y:S02]  /*7f90*/  SHF.R.U64 R20, R22, UR8, R7.reuse ;  /* 0x0000000816147c19 */ /* 0x100fe40008001207 */
[----:B------:R-:W-:-:S03]  /*7fa0*/  SHF.R.U32.HI R23, RZ, UR8, R7 ;  /* 0x00000008ff177c19 */ /* 0x000fc60008011607 */
[----:B------:R-:W-:Y:S02]  /*7fb0*/  IMAD.MOV.U32 R8, RZ, RZ, R20 ;  /* 0x000000ffff087224 */ /* 0x000fe400078e0014 */
[----:B------:R-:W-:Y:S01]  /*7fc0*/  IMAD.MOV.U32 R7, RZ, RZ, R23 ;  /* 0x000000ffff077224 */ /* 0x000fe200078e0017 */
[----:B------:R-:W-:Y:S06]  /*7fd0*/  @!P0 BRA `(.L_x_167) ;  /* 0x00000000002c8947 */ /* 0x000fec0003800000 */
        /* <DEDUP_REMOVED lines=9> */
[----:B------:R-:W-:-:S04]  /*8070*/  IMAD.WIDE.U32.X R6, R23, UR11, R6, P1 ;  /* 0x0000000b17067c25 */ /* 0x000fc800088e0406 */
[----:B------:R-:W-:-:S07]  /*8080*/  IMAD.MOV.U32 R8, RZ, RZ, R6 ;  /* 0x000000ffff087224 */ /* 0x000fce00078e0006 */
.L_x_167:
[----:B------:R-:W-:Y:S01]  /*8090*/  ULDC UR8, c[0x0][0x748] ;  /* 0x0001d20000087ab9 */ /* 0x000fe20000000800 */
[----:B------:R-:W-:Y:S01]  /*80a0*/  LOP3.LUT R6, R22, UR6, RZ, 0xc0, !PT ;  /* 0x0000000616067c12 */ /* 0x000fe2000f8ec0ff */
[----:B------:R-:W-:Y:S01]  /*80b0*/  ULDC UR9, c[0x0][0x710] ;  /* 0x0001c40000097ab9 */ /* 0x000fe20000000800 */
[----:B------:R-:W-:Y:S01]  /*80c0*/  SHF.R.U64 R7, R8, UR8, R7 ;  /* 0x0000000808077c19 */ /* 0x000fe20008001207 */
[----:B------:R-:W-:Y:S01]  /*80d0*/  ULDC UR8, c[0x0][0x738] ;  /* 0x0001ce0000087ab9 */ /* 0x000fe20000000800 */
[----:B------:R-:W-:-:S03]  /*80e0*/  LOP3.LUT R21, R21, UR4, RZ, 0xc0, !PT ;  /* 0x0000000415157c12 */ /* 0x000fc6000f8ec0ff */
[----:B------:R-:W-:Y:S02]  /*80f0*/  IMAD.MOV R9, RZ, RZ, -R7 ;  /* 0x000000ffff097224 */ /* 0x000fe400078e0a07 */
[----:B------:R-:W-:Y:S02]  /*8100*/  IMAD R6, R7, UR5, R6 ;  /* 0x0000000507067c24 */ /* 0x000fe4000f8e0206 */
[----:B------:R-:W-:Y:S01]  /*8110*/  IMAD R20, R9, UR8, R20 ;  /* 0x0000000809147c24 */ /* 0x000fe2000f8e0214 */
[----:B------:R-:W-:Y:S01]  /*8120*/  ULDC UR8, c[0x0][0x700] ;  /* 0x0001c00000087ab9 */ /* 0x000fe20000000800 */
[----:B------:R-:W-:Y:S02]  /*8130*/  IMAD R19, R6, UR9, R19 ;  /* 0x0000000906137c24 */ /* 0x000fe4000f8e0213 */
[----:B------:R-:W-:Y:S02]  /*8140*/  IMAD R20, R20, UR8, R21 ;  /* 0x0000000814147c24 */ /* 0x000fe4000f8e0215 */
[----:B------:R-:W-:-:S03]  /*8150*/  IMAD.MOV.U32 R6, RZ, RZ, 0x1 ;  /* 0x00000001ff067424 */ /* 0x000fc600078e00ff */
[----:B------:R-:W-:Y:S02]  /*8160*/  SEL R7, R20, R19, !P2 ;  /* 0x0000001314077207 */ /* 0x000fe40005000000 */
[----:B------:R-:W-:-:S07]  /*8170*/  SEL R8, R19, R20, !P2 ;  /* 0x0000001413087207 */ /* 0x000fce0005000000 */
.L_x_165:
[----:B------:R-:W-:Y:S05]  /*8180*/  BSYNC B1 ;  /* 0x0000000000017941 */ /* 0x000fea0003800000 */
.L_x_164:
[----:B------:R-:W-:-:S13]  /*8190*/  LOP3.LUT P0, RZ, R6, 0xff, RZ, 0xc0, !PT ;  /* 0x000000ff06ff7812 */ /* 0x000fda000780c0ff */
[----:B------:R-:W-:Y:S05]  /*81a0*/  @P0 BRA `(.L_x_168) ;  /* 0xfffffff000e80947 */ /* 0x000fea000383ffff */
[----:B------:R-:W-:Y:S05]  /*81b0*/  BSYNC B0 ;  /* 0x0000000000007941 */ /* 0x000fea0003800000 */
.L_x_157:
[----:B------:R-:W-:-:S03]  /*81c0*/  UMOV UR8, 0xffffffff ;  /* 0xffffffff00087882 */ /* 0x000fc60000000000 */
[----:B------:R-:W-:Y:S05]  /*81d0*/  BRA.DIV UR8, `(.L_x_169) ;  /* 0x0000000608047947 */ /* 0x000fea000b800000 */
[----:B------:R-:W-:-:S13]  /*81e0*/  ELECT P0, URZ, PT ;  /* 0x00000000003f782f */ /* 0x000fda0003800000 */
.L_x_183:
[----:B------:R-:W-:Y:S04]  /*81f0*/  BSSY B0, `(.L_x_170) ;  /* 0x000002b000007945 */ /* 0x000fe80003800000 */
[----:B------:R-:W-:Y:S05]  /*8200*/  @!P0 BRA `(.L_x_171) ;  /* 0x0000000000a48947 */ /* 0x000fea0003800000 */
[----:B------:R-:W-:-:S04]  /*8210*/  LOP3.LUT R5, R5, 0x2, RZ, 0xfc, !PT ;  /* 0x0000000205057812 */ /* 0x000fc800078efcff */
[----:B------:R-:W-:-:S13]  /*8220*/  ISETP.NE.AND P0, PT, R5, 0x3, PT ;  /* 0x000000030500780c */ /* 0x000fda0003f05270 */
[----:B------:R-:W-:Y:S05]  /*8230*/  @!P0 BRA `(.L_x_172) ;  /* 0x0000000000048947 */ /* 0x000fea0003800000 */
[----:B------:R-:W-:Y:S01]  /*8240*/  BPT.TRAP 0x1 ;  /* 0x000000040000795c */ /* 0x000fe20000300000 */
.L_x_172:
[----:B------:R-:W0:Y:S01]  /*8250*/  S2R R3, SR_CgaCtaId ;  /* 0x0000000000037919 */ /* 0x000e220000008800 */
[----:B------:R-:W-:Y:S02]  /*8260*/  MOV R0, 0x400 ;  /* 0x0000040000007802 */ /* 0x000fe40000000f00 */
[----:B------:R-:W-:Y:S02]  /*8270*/  SHF.L.U32 R2, R16, 0x1f, RZ ;  /* 0x0000001f10027819 */ /* 0x000fe400000006ff */
[----:B0-----:R-:W-:-:S05]  /*8280*/  LEA R0, R3, R0, 0x18 ;  /* 0x0000000003007211 */ /* 0x001fca00078ec0ff */
[----:B------:R-:W-:-:S04]  /*8290*/  VIADD R0, R0, 0x20 ;  /* 0x0000002000007836 */ /* 0x000fc80000000000 */
[C---:B------:R-:W-:Y:S02]  /*82a0*/  IMAD R5, R15.reuse, 0x8, R0 ;  /* 0x000000080f057824 */ /* 0x040fe400078e0200 */
[----:B------:R-:W-:Y:S02]  /*82b0*/  VIADD R15, R15, 0x1 ;  /* 0x000000010f0f7836 */ /* 0x000fe40000000000 */
[----:B------:R-:W0:Y:S03]  /*82c0*/  SYNCS.PHASECHK.TRANS64.TRYWAIT P0, [R5+URZ], R2 ;  /* 0x00000002050075a7 */ /* 0x000e26000800017f */
[----:B------:R-:W-:-:S04]  /*82d0*/  ISETP.NE.AND P1, PT, R15, 0x4, PT ;  /* 0x000000040f00780c */ /* 0x000fc80003f25270 */
[----:B------:R-:W-:Y:S02]  /*82e0*/  SEL R3, RZ, 0x1, P1 ;  /* 0x00000001ff037807 */ /* 0x000fe40000800000 */
[----:B------:R-:W-:Y:S02]  /*82f0*/  SEL R15, R15, RZ, P1 ;  /* 0x000000ff0f0f7207 */ /* 0x000fe40000800000 */
[----:B------:R-:W-:-:S03]  /*8300*/  LOP3.LUT R16, R16, R3, RZ, 0x3c, !PT ;  /* 0x0000000310107212 */ /* 0x000fc600078e3cff */
[----:B------:R-:W-:Y:S01]  /*8310*/  IMAD R7, R15, 0x8, R0 ;  /* 0x000000080f077824 */ /* 0x000fe200078e0200 */
[----:B------:R-:W-:Y:S01]  /*8320*/  SHF.L.U32 R4, R16, 0x1f, RZ ;  /* 0x0000001f10047819 */ /* 0x000fe200000006ff */
[----:B0-----:R-:W-:Y:S06]  /*8330*/  @!P0 BRA `(.L_x_173) ;  /* 0x0000000000cc8947 */ /* 0x001fec0003800000 */
.L_x_184:
[----:B------:R-:W1:Y:S01]  /*8340*/  SYNCS.PHASECHK.TRANS64.TRYWAIT P0, [R7+URZ], R4 ;  /* 0x00000004070075a7 */ /* 0x000e62000800017f */
[----:B0-----:R-:W-:-:S05]  /*8350*/  VIADD R2, R15, 0x1 ;  /* 0x000000010f027836 */ /* 0x001fca0000000000 */
[----:B------:R-:W-:-:S04]  /*8360*/  ISETP.NE.AND P1, PT, R2, 0x4, PT ;  /* 0x000000040200780c */ /* 0x000fc80003f25270 */
[----:B------:R-:W-:Y:S02]  /*8370*/  SEL R3, RZ, 0x1, P1 ;  /* 0x00000001ff037807 */ /* 0x000fe40000800000 */
[----:B------:R-:W-:Y:S02]  /*8380*/  SEL R9, R2, RZ, P1 ;  /* 0x000000ff02097207 */ /* 0x000fe40000800000 */
[----:B------:R-:W-:-:S03]  /*8390*/  LOP3.LUT R11, R16, R3, RZ, 0x3c, !PT ;  /* 0x00000003100b7212 */ /* 0x000fc600078e3cff */
[----:B------:R-:W-:Y:S01]  /*83a0*/  IMAD R6, R9, 0x8, R0 ;  /* 0x0000000809067824 */ /* 0x000fe200078e0200 */
[----:B------:R-:W-:Y:S01]  /*83b0*/  SHF.L.U32 R5, R11, 0x1f, RZ ;  /* 0x0000001f0b057819 */ /* 0x000fe200000006ff */
[----:B-1----:R-:W-:Y:S06]  /*83c0*/  @!P0 BRA `(.L_x_174) ;  /* 0x0000000000bc8947 */ /* 0x002fec0003800000 */
.L_x_185:
[----:B------:R-:W1:Y:S01]  /*83d0*/  SYNCS.PHASECHK.TRANS64.TRYWAIT P0, [R6+URZ], R5 ;  /* 0x00000005060075a7 */ /* 0x000e62000800017f */
[----:B------:R-:W-:-:S05]  /*83e0*/  VIADD R2, R9, 0x1 ;  /* 0x0000000109027836 */ /* 0x000fca0000000000 */
[----:B------:R-:W-:-:S04]  /*83f0*/  ISETP.NE.AND P1, PT, R2, 0x4, PT ;  /* 0x000000040200780c */ /* 0x000fc80003f25270 */
[----:B0-----:R-:W-:Y:S02]  /*8400*/  SEL R4, RZ, 0x1, P1 ;  /* 0x00000001ff047807 */ /* 0x001fe40000800000 */
[----:B------:R-:W-:Y:S02]  /*8410*/  SEL R3, R2, RZ, P1 ;  /* 0x000000ff02037207 */ /* 0x000fe40000800000 */
[----:B------:R-:W-:Y:S01]  /*8420*/  LOP3.LUT R4, R11, R4, RZ, 0x3c, !PT ;  /* 0x000000040b047212 */ /* 0x000fe200078e3cff */
[----:B-1----:R-:W-:Y:S06]  /*8430*/  @!P0 BRA `(.L_x_175) ;  /* 0x0000000000b48947 */ /* 0x002fec0003800000 */
.L_x_186:
[----:B------:R-:W-:Y:S01]  /*8440*/  IMAD R3, R3, 0x8, R0 ;  /* 0x0000000803037824 */ /* 0x000fe200078e0200 */
[----:B------:R-:W-:-:S07]  /*8450*/  SHF.L.U32 R0, R4, 0x1f, RZ ;  /* 0x0000001f04007819 */ /* 0x000fce00000006ff */
.L_x_176:
[----:B-1----:R1:W2:Y:S02]  /*8460*/  SYNCS.PHASECHK.TRANS64.TRYWAIT P0, [R3+URZ], R0 ;  /* 0x00000000030075a7 */ /* 0x0022a4000800017f */
[----:B--2---:R-:W-:Y:S05]  /*8470*/  @!P0 NANOSLEEP.SYNCS 0x989680 ;  /* 0x009896800000895d */ /* 0x004fea0003900000 */
[----:B------:R-:W2:Y:S02]  /*8480*/  @!P0 SYNCS.PHASECHK.TRANS64 P0, [R3+URZ], R0 ;  /* 0x00000000030085a7 */ /* 0x000ea4000800007f */
[----:B--2---:R-:W-:Y:S05]  /*8490*/  @!P0 BRA `(.L_x_176) ;  /* 0xfffffffc00f08947 */ /* 0x004fea000383ffff */
.L_x_171:
[----:B------:R-:W-:Y:S05]  /*84a0*/  BSYNC B0 ;  /* 0x0000000000007941 */ /* 0x000fea0003800000 */
.L_x_170:
[----:B------:R-:W-:Y:S05]  /*84b0*/  EXIT ;  /* 0x000000000000794d */ /* 0x000fea0003800000 */
.L_x_21:
[----:B-1----:R-:W-:-:S04]  /*84c0*/  IMAD.U32 R16, RZ, RZ, UR9 ;  /* 0x00000009ff107e24 */ /* 0x002fc8000f8e00ff */
[----:B------:R1:W4:Y:S03]  /*84d0*/  SYNCS.PHASECHK.TRANS64.TRYWAIT P0, [R16+URZ], R15 ;  /* 0x0000000f100075a7 */ /* 0x000326000800017f */
[----:B----4-:R-:W-:Y:S05]  /*84e0*/  @!P0 NANOSLEEP.SYNCS 0x989680 ;  /* 0x009896800000895d */ /* 0x010fea0003900000 */
[----:B------:R-:W4:Y:S02]  /*84f0*/  @!P0 SYNCS.PHASECHK.TRANS64 P0, [R16+URZ], R15 ;  /* 0x0000000f100085a7 */ /* 0x000f24000800007f */
[----:B----4-:R-:W-:Y:S05]  /*8500*/  @!P0 BRA `(.L_x_21) ;  /* 0xfffffffc00ec8947 */ /* 0x010fea000383ffff */
[----:B------:R-:W-:Y:S05]  /*8510*/  BRA `(.L_x_20) ;  /* 0xffffff9000707947 */ /* 0x000fea000383ffff */
.L_x_158:
[----:B------:R-:W-:Y:S01]  /*8520*/  BSSY B1, `(.L_x_177) ;  /* 0x0000006000017945 */ /* 0x000fe20003800000 */
[----:B------:R-:W-:-:S07]  /*8530*/  IMAD.MOV.U32 R6, RZ, RZ, -0x1 ;  /* 0xffffffffff067424 */ /* 0x000fce00078e00ff */
[----:B------:R-:W-:Y:S05]  /*8540*/  WARPSYNC.COLLECTIVE R6, `(.L_x_178) ;  /* 0x00000000060c7348 */ /* 0x000fea0003c00000 */
[----:B------:R-:W-:Y:S02]  /*8550*/  ELECT P0, UR62, PT ;  /* 0x00000000003e782f */ /* 0x000fe40003800000 */
[----:B------:R-:W-:Y:S01]  /*8560*/  MOV R6, UR62 ;  /* 0x0000003e00067c02 */ /* 0x000fe20008000f00 */
[----:B------:R-:W-:Y:S10]  /*8570*/  ENDCOLLECTIVE ;  /* 0x000000000000791b */ /* 0x000ff40003800000 */
.L_x_178:
[----:B------:R-:W-:Y:S05]  /*8580*/  BSYNC B1 ;  /* 0x0000000000017941 */ /* 0x000fea0003800000 */
.L_x_177:
[----:B------:R-:W-:Y:S05]  /*8590*/  BRA `(.L_x_179) ;  /* 0xffffffec00f87947 */ /* 0x000fea000383ffff */
.L_x_161:
[----:B0-----:R0:W1:Y:S02]  /*85a0*/  SYNCS.PHASECHK.TRANS64.TRYWAIT P0, [R22+URZ+0x20], R9 ;  /* 0x00002009160075a7 */ /* 0x001064000800017f */
[----:B-1----:R-:W-:Y:S05]  /*85b0*/  @!P0 NANOSLEEP.SYNCS 0x989680 ;  /* 0x009896800000895d */ /* 0x002fea0003900000 */
[----:B------:R-:W1:Y:S02]  /*85c0*/  @!P0 SYNCS.PHASECHK.TRANS64 P0, [R22+URZ+0x20], R9 ;  /* 0x00002009160085a7 */ /* 0x000e64000800007f */
[----:B-1----:R-:W-:Y:S05]  /*85d0*/  @!P0 BRA `(.L_x_161) ;  /* 0xfffffffc00f08947 */ /* 0x002fea000383ffff */
[----:B------:R-:W-:Y:S05]  /*85e0*/  BRA `(.L_x_180) ;  /* 0xfffffff0003c7947 */ /* 0x000fea000383ffff */
.L_x_169:
[----:B------:R-:W-:Y:S01]  /*85f0*/  BSSY B0, `(.L_x_181) ;  /* 0x0000006000007945 */ /* 0x000fe20003800000 */
[----:B------:R-:W-:-:S07]  /*8600*/  IMAD.MOV.U32 R6, RZ, RZ, -0x1 ;  /* 0xffffffffff067424 */ /* 0x000fce00078e00ff */
[----:B------:R-:W-:Y:S05]  /*8610*/  WARPSYNC.COLLECTIVE R6, `(.L_x_182) ;  /* 0x00000000060c7348 */ /* 0x000fea0003c00000 */
[----:B------:R-:W-:Y:S02]  /*8620*/  ELECT P0, UR62, PT ;  /* 0x00000000003e782f */ /* 0x000fe40003800000 */
[----:B------:R-:W-:Y:S01]  /*8630*/  MOV R6, UR62 ;  /* 0x0000003e00067c02 */ /* 0x000fe20008000f00 */
[----:B------:R-:W-:Y:S10]  /*8640*/  ENDCOLLECTIVE ;  /* 0x000000000000791b */ /* 0x000ff40003800000 */
.L_x_182:
[----:B------:R-:W-:Y:S05]  /*8650*/  BSYNC B0 ;  /* 0x0000000000007941 */ /* 0x000fea0003800000 */
.L_x_181:
[----:B------:R-:W-:Y:S05]  /*8660*/  BRA `(.L_x_183) ;  /* 0xfffffff800e07947 */ /* 0x000fea000383ffff */
.L_x_173:
[----:B0-----:R0:W1:Y:S02]  /*8670*/  SYNCS.PHASECHK.TRANS64.TRYWAIT P0, [R5+URZ], R2 ;  /* 0x00000002050075a7 */ /* 0x001064000800017f */
[----:B-1----:R-:W-:Y:S05]  /*8680*/  @!P0 NANOSLEEP.SYNCS 0x989680 ;  /* 0x009896800000895d */ /* 0x002fea0003900000 */
[----:B------:R-:W1:Y:S02]  /*8690*/  @!P0 SYNCS.PHASECHK.TRANS64 P0, [R5+URZ], R2 ;  /* 0x00000002050085a7 */ /* 0x000e64000800007f */
[----:B-1----:R-:W-:Y:S05]  /*86a0*/  @!P0 BRA `(.L_x_173) ;  /* 0xfffffffc00f08947 */ /* 0x002fea000383ffff */
[----:B------:R-:W-:Y:S05]  /*86b0*/  BRA `(.L_x_184) ;  /* 0xfffffffc00207947 */ /* 0x000fea000383ffff */
.L_x_174:
[----:B0-----:R0:W1:Y:S02]  /*86c0*/  SYNCS.PHASECHK.TRANS64.TRYWAIT P0, [R7+URZ], R4 ;  /* 0x00000004070075a7 */ /* 0x001064000800017f */
[----:B-1----:R-:W-:Y:S05]  /*86d0*/  @!P0 NANOSLEEP.SYNCS 0x989680 ;  /* 0x009896800000895d */ /* 0x002fea0003900000 */
[----:B------:R-:W1:Y:S02]  /*86e0*/  @!P0 SYNCS.PHASECHK.TRANS64 P0, [R7+URZ], R4 ;  /* 0x00000004070085a7 */ /* 0x000e64000800007f */
[----:B-1----:R-:W-:Y:S05]  /*86f0*/  @!P0 BRA `(.L_x_174) ;  /* 0xfffffffc00f08947 */ /* 0x002fea000383ffff */
[----:B------:R-:W-:Y:S05]  /*8700*/  BRA `(.L_x_185) ;  /* 0xfffffffc00307947 */ /* 0x000fea000383ffff */
.L_x_175:
[----:B0-----:R0:W1:Y:S02]  /*8710*/  SYNCS.PHASECHK.TRANS64.TRYWAIT P0, [R6+URZ], R5 ;  /* 0x00000005060075a7 */ /* 0x001064000800017f */
[----:B-1----:R-:W-:Y:S05]  /*8720*/  @!P0 NANOSLEEP.SYNCS 0x989680 ;  /* 0x009896800000895d */ /* 0x002fea0003900000 */
[----:B------:R-:W1:Y:S02]  /*8730*/  @!P0 SYNCS.PHASECHK.TRANS64 P0, [R6+URZ], R5 ;  /* 0x00000005060085a7 */ /* 0x000e64000800007f */
[----:B-1----:R-:W-:Y:S05]  /*8740*/  @!P0 BRA `(.L_x_175) ;  /* 0xfffffffc00f08947 */ /* 0x002fea000383ffff */
[----:B------:R-:W-:Y:S05]  /*8750*/  BRA `(.L_x_186) ;  /* 0xfffffffc00387947 */ /* 0x000fea000383ffff */
.L_x_187:
[----:B------:R-:W-:-:S00]  /*8760*/  BRA `(.L_x_187) ;  /* 0xfffffffc00fc7947 */ /* 0x000fc0000383ffff */
[----:B------:R-:W-:-:S00]  /*8770*/  NOP ;  /* 0x0000000000007918 */ /* 0x000fc00000000000 */
        /* <DEDUP_REMOVED lines=8> */
.L_x_188:


//--------------------- .nv.shared._ZN7cutlass13device_kernelINS_4gemm6kernel13GemmUniversalIN4cute5tupleIJiiiiEEENS1_10collective13CollectiveMmaINS1_40MainloopSm90TmaGmmaWarpSpecializedSparseILi4ENS5_IJNS4_1CILi2EEENSA_ILi1EEESC_EEENS1_35KernelTmaWarpSpecializedCooperativeEEENS5_IJNSA_ILi256EEENSA_ILi64EEENSA_ILi128EEEEEENS_10bfloat16_tENS5_IJNS4_6LayoutINS5_IJiNS5_IJSB_iEEEiEEENS5_IJlNS5_IJSC_SB_EEElEEEEENSL_INS5_IJNS5_IJNS5_IJNSA_ILi8EEESB_NSA_ILi4EEEEEEiEEENS5_IJNS5_IJNSA_ILi16EEESB_SS_EEEiEEEiEEENS5_IJNS5_IJNS5_IJSI_SV_NSA_ILi2048EEEEEENSA_ILi8192EEEEEENS5_IJNS5_IJSC_NSA_ILi1024EEENSA_ILi32EEEEEElEEElEEEEEEEESK_NS5_IJlSC_lEEENS4_8TiledMMAINS4_8MMA_AtomIJNS4_4SM904GMMA6SPARSE28GMMA_64x64x32_F32BF16BF16_SSILNS1E_5MajorE0ELS1H_0ELNS1E_7ScaleInE1ELS1I_1ELNS1E_9SparseSelE0EEEEEENSL_ISD_NS5_IJSC_NSA_ILi0EEES1M_EEEEENS5_IJNS4_10UnderscoreES1P_S1P_EEEEENS4_13SM90_TMA_LOADENS4_14ComposedLayoutINS4_7SwizzleILi3ELi4ELi3EEENS4_25smem_sparse_ptr_flag_bitsILi2ELi16EEENSL_INS5_IJNS5_IJSC_SR_EEENS5_IJSB_SH_EEEEEENS5_IJNS5_IJS1M_SI_EEESO_EEEEEEEvNS4_8identityENS4_23SM90_TMA_LOAD_MULTICASTENS1T_IS1V_NS4_18smem_ptr_flag_bitsILi16EEENSL_INS5_IJSR_SH_EEENS5_IJSH_SC_EEEEEEEvS25_EENS_8epilogue10collective6detail29Sm90TmaWarpSpecializedAdapterINS2F_15DefaultEpilogueIfNS5_IJSC_llEEES2J_NS2E_6thread17LinearCombinationIfLi1EffLNS2K_9ScaleType4KindE0ELNS_15FloatRoundStyleE2EfEENS1_15EpilogueDefaultEEEEEvvEEEEvNT_6ParamsE --------------------------
	.section	.nv.shared._ZN7cutlass13device_kernelINS_4gemm6kernel13GemmUniversalIN4cute5tupleIJiiiiEEENS1_10collective13CollectiveMmaINS1_40MainloopSm90TmaGmmaWarpSpecializedSparseILi4ENS5_IJNS4_1CILi2EEENSA_ILi1EEESC_EEENS1_35KernelTmaWarpSpecializedCooperativeEEENS5_IJNSA_ILi256EEENSA_ILi64EEENSA_ILi128EEEEEENS_10bfloat16_tENS5_IJNS4_6LayoutINS5_IJiNS5_IJSB_iEEEiEEENS5_IJlNS5_IJSC_SB_EEElEEEEENSL_INS5_IJNS5_IJNS5_IJNSA_ILi8EEESB_NSA_ILi4EEEEEEiEEENS5_IJNS5_IJNSA_ILi16EEESB_SS_EEEiEEEiEEENS5_IJNS5_IJNS5_IJSI_SV_NSA_ILi2048EEEEEENSA_ILi8192EEEEEENS5_IJNS5_IJSC_NSA_ILi1024EEENSA_ILi32EEEEEElEEElEEEEEEEESK_NS5_IJlSC_lEEENS4_8TiledMMAINS4_8MMA_AtomIJNS4_4SM904GMMA6SPARSE28GMMA_64x64x32_F32BF16BF16_SSILNS1E_5MajorE0ELS1H_0ELNS1E_7ScaleInE1ELS1I_1ELNS1E_9SparseSelE0EEEEEENSL_ISD_NS5_IJSC_NSA_ILi0EEES1M_EEEEENS5_IJNS4_10UnderscoreES1P_S1P_EEEEENS4_13SM90_TMA_LOADENS4_14ComposedLayoutINS4_7SwizzleILi3ELi4ELi3EEENS4_25smem_sparse_ptr_flag_bitsILi2ELi16EEENSL_INS5_IJNS5_IJSC_SR_EEENS5_IJSB_SH_EEEEEENS5_IJNS5_IJS1M_SI_EEESO_EEEEEEEvNS4_8identityENS4_23SM90_TMA_LOAD_MULTICASTENS1T_IS1V_NS4_18smem_ptr_flag_bitsILi16EEENSL_INS5_IJSR_SH_EEENS5_IJSH_SC_EEEEEEEvS25_EENS_8epilogue10collective6detail29Sm90TmaWarpSpecializedAdapterINS2F_15DefaultEpilogueIfNS5_IJSC_llEEES2J_NS2E_6thread17LinearCombinationIfLi1EffLNS2K_9ScaleType4KindE0ELNS_15FloatRoundStyleE2EfEENS1_15EpilogueDefaultEEEEEvvEEEEvNT_6ParamsE,"aw",@nobits
	.sectionflags	@""
	.align	16
	.zero		1024


//--------------------- .nv.shared.reserved.0     --------------------------
	.section	.nv.shared.reserved.0,"aw",@nobits
	.weak		__nv_reservedSMEM_offset_0_alias
	.size		__nv_reservedSMEM_offset_0_alias, 0, 0
	.other		__nv_reservedSMEM_offset_0_alias,@"STO_CUDA_RESERVED_SHARED STV_DEFAULT"
__nv_reservedSMEM_offset_0_alias:
	.zero		0


//--------------------- .nv.global                --------------------------
	.section	.nv.global,"aw",@nobits
.nv.global:
	.type		_ZN39_INTERNAL_886166f3_4_k_cu_5fec9164_27894cute1_E,@object
	.size		_ZN39_INTERNAL_886166f3_4_k_cu_5fec9164_27894cute1_E,(_ZN39_INTERNAL_886166f3_4_k_cu_5fec9164_27894cuda3std3__45__cpo6cbeginE - _ZN39_INTERNAL_886166f3_4_k_cu_5fec9164_27894cute1_E)
_ZN39_INTERNAL_886166f3_4_k_cu_5fec9164_27894cute1_E:
	.zero		1
	.type		_ZN39_INTERNAL_886166f3_4_k_cu_5fec9164_27894cuda3std3__45__cpo6cbeginE,@object
	.size		_ZN39_INTERNAL_886166f3_4_k_cu_5fec9164_27894cuda3std3__45__cpo6cbeginE,(_ZN39_INTERNAL_886166f3_4_k_cu_5fec9164_27894cuda3std3__48in_placeE - _ZN39_INTERNAL_886166f3_4_k_cu_5fec9164_27894cuda3std3__45__cpo6cbeginE)
_ZN39_INTERNAL_886166f3_4_k_cu_5fec9164_27894cuda3std3__45__cpo6cbeginE:
	.zero		1
	.type		_ZN39_INTERNAL_886166f3_4_k_cu_5fec9164_27894cuda3std3__48in_placeE,@object
	.size		_ZN39_INTERNAL_886166f3_4_k_cu_5fec9164_27894cuda3std3__48in_placeE,(_ZN39_INTERNAL_886166f3_4_k_cu_5fec9164_27894cuda3std6ranges3__45__cpo9iter_moveE - _ZN39_INTERNAL_886166f3_4_k_cu_5fec9164_27894cuda3std3__48in_placeE)
_ZN39_INTERNAL_886166f3_4_k_cu_5fec9164_27894cuda3std3__48in_placeE:
	.zero		1
	.type		_ZN39_INTERNAL_886166f3_4_k_cu_5fec9164_27894cuda3std6ranges3__45__cpo9iter_moveE,@object
	.size		_ZN39_INTERNAL_886166f3_4_k_cu_5fec9164_27894cuda3std6ranges3__45__cpo9iter_moveE,(_ZN39_INTERNAL_886166f3_4_k_cu_5fec9164_27894cuda3std3__45__cpo5beginE - _ZN39_INTERNAL_886166f3_4_k_cu_5fec9164_27894cuda3std6ranges3__45__cpo9iter_moveE)
_ZN39_INTERNAL_886166f3_4_k_cu_5fec9164_27894cuda3std6ranges3__45__cpo9iter_moveE:
	.zero		1
	.type		_ZN39_INTERNAL_886166f3_4_k_cu_5fec9164_27894cuda3std3__45__cpo5beginE,@object
	.size		_ZN39_INTERNAL_886166f3_4_k_cu_5fec9164_27894cuda3std3__45__cpo5beginE,(_ZN39_INTERNAL_886166f3_4_k_cu_5fec9164_27894cuda3std3__441_GLOBAL__N__886166f3_4_k_cu_5fec9164_27896ignoreE - _ZN39_INTERNAL_886166f3_4_k_cu_5fec9164_27894cuda3std3__45__cpo5beginE)
_ZN39_INTERNAL_886166f3_4_k_cu_5fec9164_27894cuda3std3__45__cpo5beginE:
	.zero		1
	.type		_ZN39_INTERNAL_886166f3_4_k_cu_5fec9164_27894cuda3std3__441_GLOBAL__N__886166f3_4_k_cu_5fec9164_27896ignoreE,@object
	.size		_ZN39_INTERNAL_886166f3_4_k_cu_5fec9164_27894cuda3std3__441_GLOBAL__N__886166f3_4_k_cu_5fec9164_27896ignoreE,(_ZN39_INTERNAL_886166f3_4_k_cu_5fec9164_27894cute7productE - _ZN39_INTERNAL_886166f3_4_k_cu_5fec9164_27894cuda3std3__441_GLOBAL__N__886166f3_4_k_cu_5fec9164_27896ignoreE)
_ZN39_INTERNAL_886166f3_4_k_cu_5fec9164_27894cuda3std3__441_GLOBAL__N__886166f3_4_k_cu_5fec9164_27896ignoreE:
	.zero		1
	.type		_ZN39_INTERNAL_886166f3_4_k_cu_5fec9164_27894cute7productE,@object
	.size		_ZN39_INTERNAL_886166f3_4_k_cu_5fec9164_27894cute7productE,(_ZN39_INTERNAL_886166f3_4_k_cu_5fec9164_27894cuda3std3__45__cpo3endE - _ZN39_INTERNAL_886166f3_4_k_cu_5fec9164_27894cute7productE)
_ZN39_INTERNAL_886166f3_4_k_cu_5fec9164_27894cute7productE:
	.zero		1
	.type		_ZN39_INTERNAL_886166f3_4_k_cu_5fec9164_27894cuda3std3__45__cpo3endE,@object
	.size		_ZN39_INTERNAL_886166f3_4_k_cu_5fec9164_27894cuda3std3__45__cpo3endE,(_ZN39_INTERNAL_886166f3_4_k_cu_5fec9164_27894cuda3std3__419piecewise_constructE - _ZN39_INTERNAL_886166f3_4_k_cu_5fec9164_27894cuda3std3__45__cpo3endE)
_ZN39_INTERNAL_886166f3_4_k_cu_5fec9164_27894cuda3std3__45__cpo3endE:
	.zero		1
	.type		_ZN39_INTERNAL_886166f3_4_k_cu_5fec9164_27894cuda3std3__419piecewise_constructE,@object
	.size		_ZN39_INTERNAL_886166f3_4_k_cu_5fec9164_27894cuda3std3__419piecewise_constructE,(_ZN39_INTERNAL_886166f3_4_k_cu_5fec9164_27894cuda3std3__45__cpo4cendE - _ZN39_INTERNAL_886166f3_4_k_cu_5fec9164_27894cuda3std3__419piecewise_constructE)
_ZN39_INTERNAL_886166f3_4_k_cu_5fec9164_27894cuda3std3__419piecewise_constructE:
	.zero		1
	.type		_ZN39_INTERNAL_886166f3_4_k_cu_5fec9164_27894cuda3std3__45__cpo4cendE,@object
	.size		_ZN39_INTERNAL_886166f3_4_k_cu_5fec9164_27894cuda3std3__45__cpo4cendE,(_ZN39_INTERNAL_886166f3_4_k_cu_5fec9164_27894cuda3std6ranges3__45__cpo4swapE - _ZN39_INTERNAL_886166f3_4_k_cu_5fec9164_27894cuda3std3__45__cpo4cendE)
_ZN39_INTERNAL_886166f3_4_k_cu_5fec9164_27894cuda3std3__45__cpo4cendE:
	.zero		1
	.type		_ZN39_INTERNAL_886166f3_4_k_cu_5fec9164_27894cuda3std6ranges3__45__cpo4swapE,@object
	.size		_ZN39_INTERNAL_886166f3_4_k_cu_5fec9164_27894cuda3std6ranges3__45__cpo4swapE,(.L_7 - _ZN39_INTERNAL_886166f3_4_k_cu_5fec9164_27894cuda3std6ranges3__45__cpo4swapE)
_ZN39_INTERNAL_886166f3_4_k_cu_5fec9164_27894cuda3std6ranges3__45__cpo4swapE:
	.zero		1
.L_7:


//--------------------- .nv.constant0._ZN7cutlass13device_kernelINS_4gemm6kernel13GemmUniversalIN4cute5tupleIJiiiiEEENS1_10collective13CollectiveMmaINS1_40MainloopSm90TmaGmmaWarpSpecializedSparseILi4ENS5_IJNS4_1CILi2EEENSA_ILi1EEESC_EEENS1_35KernelTmaWarpSpecializedCooperativeEEENS5_IJNSA_ILi256EEENSA_ILi64EEENSA_ILi128EEEEEENS_10bfloat16_tENS5_IJNS4_6LayoutINS5_IJiNS5_IJSB_iEEEiEEENS5_IJlNS5_IJSC_SB_EEElEEEEENSL_INS5_IJNS5_IJNS5_IJNSA_ILi8EEESB_NSA_ILi4EEEEEEiEEENS5_IJNS5_IJNSA_ILi16EEESB_SS_EEEiEEEiEEENS5_IJNS5_IJNS5_IJSI_SV_NSA_ILi2048EEEEEENSA_ILi8192EEEEEENS5_IJNS5_IJSC_NSA_ILi1024EEENSA_ILi32EEEEEElEEElEEEEEEEESK_NS5_IJlSC_lEEENS4_8TiledMMAINS4_8MMA_AtomIJNS4_4SM904GMMA6SPARSE28GMMA_64x64x32_F32BF16BF16_SSILNS1E_5MajorE0ELS1H_0ELNS1E_7ScaleInE1ELS1I_1ELNS1E_9SparseSelE0EEEEEENSL_ISD_NS5_IJSC_NSA_ILi0EEES1M_EEEEENS5_IJNS4_10UnderscoreES1P_S1P_EEEEENS4_13SM90_TMA_LOADENS4_14ComposedLayoutINS4_7SwizzleILi3ELi4ELi3EEENS4_25smem_sparse_ptr_flag_bitsILi2ELi16EEENSL_INS5_IJNS5_IJSC_SR_EEENS5_IJSB_SH_EEEEEENS5_IJNS5_IJS1M_SI_EEESO_EEEEEEEvNS4_8identityENS4_23SM90_TMA_LOAD_MULTICASTENS1T_IS1V_NS4_18smem_ptr_flag_bitsILi16EEENSL_INS5_IJSR_SH_EEENS5_IJSH_SC_EEEEEEEvS25_EENS_8epilogue10collective6detail29Sm90TmaWarpSpecializedAdapterINS2F_15DefaultEpilogueIfNS5_IJSC_llEEES2J_NS2E_6thread17LinearCombinationIfLi1EffLNS2K_9ScaleType4KindE0ELNS_15FloatRoundStyleE2EfEENS1_15EpilogueDefaultEEEEEvvEEEEvNT_6ParamsE --------------------------
	.section	.nv.constant0._ZN7cutlass13device_kernelINS_4gemm6kernel13GemmUniversalIN4cute5tupleIJiiiiEEENS1_10collective13CollectiveMmaINS1_40MainloopSm90TmaGmmaWarpSpecializedSparseILi4ENS5_IJNS4_1CILi2EEENSA_ILi1EEESC_EEENS1_35KernelTmaWarpSpecializedCooperativeEEENS5_IJNSA_ILi256EEENSA_ILi64EEENSA_ILi128EEEEEENS_10bfloat16_tENS5_IJNS4_6LayoutINS5_IJiNS5_IJSB_iEEEiEEENS5_IJlNS5_IJSC_SB_EEElEEEEENSL_INS5_IJNS5_IJNS5_IJNSA_ILi8EEESB_NSA_ILi4EEEEEEiEEENS5_IJNS5_IJNSA_ILi16EEESB_SS_EEEiEEEiEEENS5_IJNS5_IJNS5_IJSI_SV_NSA_ILi2048EEEEEENSA_ILi8192EEEEEENS5_IJNS5_IJSC_NSA_ILi1024EEENSA_ILi32EEEEEElEEElEEEEEEEESK_NS5_IJlSC_lEEENS4_8TiledMMAINS4_8MMA_AtomIJNS4_4SM904GMMA6SPARSE28GMMA_64x64x32_F32BF16BF16_SSILNS1E_5MajorE0ELS1H_0ELNS1E_7ScaleInE1ELS1I_1ELNS1E_9SparseSelE0EEEEEENSL_ISD_NS5_IJSC_NSA_ILi0EEES1M_EEEEENS5_IJNS4_10UnderscoreES1P_S1P_EEEEENS4_13SM90_TMA_LOADENS4_14ComposedLayoutINS4_7SwizzleILi3ELi4ELi3EEENS4_25smem_sparse_ptr_flag_bitsILi2ELi16EEENSL_INS5_IJNS5_IJSC_SR_EEENS5_IJSB_SH_EEEEEENS5_IJNS5_IJS1M_SI_EEESO_EEEEEEEvNS4_8identityENS4_23SM90_TMA_LOAD_MULTICASTENS1T_IS1V_NS4_18smem_ptr_flag_bitsILi16EEENSL_INS5_IJSR_SH_EEENS5_IJSH_SC_EEEEEEEvS25_EENS_8epilogue10collective6detail29Sm90TmaWarpSpecializedAdapterINS2F_15DefaultEpilogueIfNS5_IJSC_llEEES2J_NS2E_6thread17LinearCombinationIfLi1EffLNS2K_9ScaleType4KindE0ELNS_15FloatRoundStyleE2EfEENS1_15EpilogueDefaultEEEEEvvEEEEvNT_6ParamsE,"a",@progbits
	.sectionflags	@""
	.align	4
.nv.constant0._ZN7cutlass13device_kernelINS_4gemm6kernel13GemmUniversalIN4cute5tupleIJiiiiEEENS1_10collective13CollectiveMmaINS1_40MainloopSm90TmaGmmaWarpSpecializedSparseILi4ENS5_IJNS4_1CILi2EEENSA_ILi1EEESC_EEENS1_35KernelTmaWarpSpecializedCooperativeEEENS5_IJNSA_ILi256EEENSA_ILi64EEENSA_ILi128EEEEEENS_10bfloat16_tENS5_IJNS4_6LayoutINS5_IJiNS5_IJSB_iEEEiEEENS5_IJlNS5_IJSC_SB_EEElEEEEENSL_INS5_IJNS5_IJNS5_IJNSA_ILi8EEESB_NSA_ILi4EEEEEEiEEENS5_IJNS5_IJNSA_ILi16EEESB_SS_EEEiEEEiEEENS5_IJNS5_IJNS5_IJSI_SV_NSA_ILi2048EEEEEENSA_ILi8192EEEEEENS5_IJNS5_IJSC_NSA_ILi1024EEENSA_ILi32EEEEEElEEElEEEEEEEESK_NS5_IJlSC_lEEENS4_8TiledMMAINS4_8MMA_AtomIJNS4_4SM904GMMA6SPARSE28GMMA_64x64x32_F32BF16BF16_SSILNS1E_5MajorE0ELS1H_0ELNS1E_7ScaleInE1ELS1I_1ELNS1E_9SparseSelE0EEEEEENSL_ISD_NS5_IJSC_NSA_ILi0EEES1M_EEEEENS5_IJNS4_10UnderscoreES1P_S1P_EEEEENS4_13SM90_TMA_LOADENS4_14ComposedLayoutINS4_7SwizzleILi3ELi4ELi3EEENS4_25smem_sparse_ptr_flag_bitsILi2ELi16EEENSL_INS5_IJNS5_IJSC_SR_EEENS5_IJSB_SH_EEEEEENS5_IJNS5_IJS1M_SI_EEESO_EEEEEEEvNS4_8identityENS4_23SM90_TMA_LOAD_MULTICASTENS1T_IS1V_NS4_18smem_ptr_flag_bitsILi16EEENSL_INS5_IJSR_SH_EEENS5_IJSH_SC_EEEEEEEvS25_EENS_8epilogue10collective6detail29Sm90TmaWarpSpecializedAdapterINS2F_15DefaultEpilogueIfNS5_IJSC_llEEES2J_NS2E_6thread17LinearCombinationIfLi1EffLNS2K_9ScaleType4KindE0ELNS_15FloatRoundStyleE2EfEENS1_15EpilogueDefaultEEEEEvvEEEEvNT_6ParamsE:
	.zero		1920


//--------------------- SYMBOLS --------------------------

	.type		.nv.reservedSmem.offset0,@object
	.size		.nv.reservedSmem.offset0,0x4
